//
// Generated by NVIDIA NVVM Compiler
//
// Compiler Build ID: CL-36424714
// Cuda compilation tools, release 13.0, V13.0.88
// Based on NVVM 20.0.0
//

.version 9.0
.target sm_100
.address_size 64

	// .globl	_Z12gemm_Kernel2PKdS0_Pdi

.visible .entry _Z12gemm_Kernel2PKdS0_Pdi(
	.param .u64 .ptr .align 1 _Z12gemm_Kernel2PKdS0_Pdi_param_0,
	.param .u64 .ptr .align 1 _Z12gemm_Kernel2PKdS0_Pdi_param_1,
	.param .u64 .ptr .align 1 _Z12gemm_Kernel2PKdS0_Pdi_param_2,
	.param .u32 _Z12gemm_Kernel2PKdS0_Pdi_param_3
)
{
	.reg .pred 	%p<7>;
	.reg .b32 	%r<50>;
	.reg .b64 	%rd<41>;
	.reg .b64 	%fd<30>;

	ld.param.u64 	%rd5, [_Z12gemm_Kernel2PKdS0_Pdi_param_0];
	ld.param.u64 	%rd6, [_Z12gemm_Kernel2PKdS0_Pdi_param_1];
	ld.param.u64 	%rd7, [_Z12gemm_Kernel2PKdS0_Pdi_param_2];
	ld.param.u32 	%r32, [_Z12gemm_Kernel2PKdS0_Pdi_param_3];
	mov.u32 	%r33, %tid.x;
	mov.u32 	%r34, %ntid.x;
	mov.u32 	%r35, %ctaid.x;
	mad.lo.s32 	%r1, %r34, %r35, %r33;
	mov.u32 	%r2, %ctaid.y;
	max.s32 	%r36, %r1, %r2;
	setp.gt.s32 	%p1, %r36, %r32;
	@%p1 bra 	$L__BB0_9;
	setp.eq.s32 	%p2, %r32, 0;
	mov.f64 	%fd29, 0d0000000000000000;
	@%p2 bra 	$L__BB0_8;
	mul.lo.s32 	%r3, %r32, %r2;
	cvt.s64.s32 	%rd1, %r1;
	and.b32  	%r4, %r32, 3;
	setp.lt.u32 	%p3, %r32, 4;
	mov.f64 	%fd29, 0d0000000000000000;
	mov.b32 	%r46, 0;
	@%p3 bra 	$L__BB0_5;
	and.b32  	%r46, %r32, 2147483644;
	neg.s32 	%r45, %r46;
	mul.wide.u32 	%rd8, %r3, 8;
	add.s64 	%rd9, %rd8, %rd5;
	add.s64 	%rd40, %rd9, 16;
	shl.b32 	%r7, %r32, 2;
	shl.b32 	%r42, %r32, 1;
	mul.lo.s32 	%r41, %r32, 3;
	mov.f64 	%fd29, 0d0000000000000000;
	mov.b32 	%r40, 0;
	mov.u32 	%r43, %r32;
	mov.u32 	%r44, %r3;
$L__BB0_4:
	mul.wide.u32 	%rd18, %r44, 8;
	add.s64 	%rd10, %rd5, %rd18;
	// begin inline asm
	ld.global.nc.f64 %fd12, [%rd10];
	// end inline asm
	cvt.u64.u32 	%rd19, %r40;
	add.s64 	%rd20, %rd19, %rd1;
	shl.b64 	%rd21, %rd20, 3;
	add.s64 	%rd11, %rd6, %rd21;
	// begin inline asm
	ld.global.nc.f64 %fd13, [%rd11];
	// end inline asm
	fma.rn.f64 	%fd20, %fd12, %fd13, %fd29;
	add.s64 	%rd12, %rd40, -8;
	// begin inline asm
	ld.global.nc.f64 %fd14, [%rd12];
	// end inline asm
	cvt.u64.u32 	%rd22, %r43;
	add.s64 	%rd23, %rd22, %rd1;
	shl.b64 	%rd24, %rd23, 3;
	add.s64 	%rd13, %rd6, %rd24;
	// begin inline asm
	ld.global.nc.f64 %fd15, [%rd13];
	// end inline asm
	fma.rn.f64 	%fd21, %fd14, %fd15, %fd20;
	// begin inline asm
	ld.global.nc.f64 %fd16, [%rd40];
	// end inline asm
	cvt.u64.u32 	%rd25, %r42;
	add.s64 	%rd26, %rd25, %rd1;
	shl.b64 	%rd27, %rd26, 3;
	add.s64 	%rd15, %rd6, %rd27;
	// begin inline asm
	ld.global.nc.f64 %fd17, [%rd15];
	// end inline asm
	fma.rn.f64 	%fd22, %fd16, %fd17, %fd21;
	add.s64 	%rd16, %rd40, 8;
	// begin inline asm
	ld.global.nc.f64 %fd18, [%rd16];
	// end inline asm
	cvt.u64.u32 	%rd28, %r41;
	add.s64 	%rd29, %rd28, %rd1;
	shl.b64 	%rd30, %rd29, 3;
	add.s64 	%rd17, %rd6, %rd30;
	// begin inline asm
	ld.global.nc.f64 %fd19, [%rd17];
	// end inline asm
	fma.rn.f64 	%fd29, %fd18, %fd19, %fd22;
	add.s32 	%r45, %r45, 4;
	add.s64 	%rd40, %rd40, 32;
	add.s32 	%r44, %r44, 4;
	add.s32 	%r43, %r43, %r7;
	add.s32 	%r42, %r42, %r7;
	add.s32 	%r41, %r41, %r7;
	add.s32 	%r40, %r40, %r7;
	setp.ne.s32 	%p4, %r45, 0;
	@%p4 bra 	$L__BB0_4;
$L__BB0_5:
	setp.eq.s32 	%p5, %r4, 0;
	@%p5 bra 	$L__BB0_8;
	mul.lo.s32 	%r49, %r46, %r32;
	add.s32 	%r48, %r46, %r3;
	neg.s32 	%r47, %r4;
$L__BB0_7:
	.pragma "nounroll";
	mul.wide.u32 	%rd33, %r48, 8;
	add.s64 	%rd31, %rd5, %rd33;
	// begin inline asm
	ld.global.nc.f64 %fd23, [%rd31];
	// end inline asm
	cvt.u64.u32 	%rd34, %r49;
	add.s64 	%rd35, %rd34, %rd1;
	shl.b64 	%rd36, %rd35, 3;
	add.s64 	%rd32, %rd6, %rd36;
	// begin inline asm
	ld.global.nc.f64 %fd24, [%rd32];
	// end inline asm
	fma.rn.f64 	%fd29, %fd23, %fd24, %fd29;
	add.s32 	%r49, %r49, %r32;
	add.s32 	%r48, %r48, 1;
	add.s32 	%r47, %r47, 1;
	setp.ne.s32 	%p6, %r47, 0;
	@%p6 bra 	$L__BB0_7;
$L__BB0_8:
	mad.lo.s32 	%r39, %r32, %r2, %r1;
	cvta.to.global.u64 	%rd37, %rd7;
	mul.wide.s32 	%rd38, %r39, 8;
	add.s64 	%rd39, %rd37, %rd38;
	st.global.f64 	[%rd39], %fd29;
$L__BB0_9:
	ret;

}
	// .globl	_Z12gemm_Kernel1PKdS0_Pdi
.visible .entry _Z12gemm_Kernel1PKdS0_Pdi(
	.param .u64 .ptr .align 1 _Z12gemm_Kernel1PKdS0_Pdi_param_0,
	.param .u64 .ptr .align 1 _Z12gemm_Kernel1PKdS0_Pdi_param_1,
	.param .u64 .ptr .align 1 _Z12gemm_Kernel1PKdS0_Pdi_param_2,
	.param .u32 _Z12gemm_Kernel1PKdS0_Pdi_param_3
)
{
	.reg .pred 	%p<11>;
	.reg .b32 	%r<40>;
	.reg .b64 	%rd<49>;
	.reg .b64 	%fd<68>;

	ld.param.u64 	%rd4, [_Z12gemm_Kernel1PKdS0_Pdi_param_0];
	ld.param.u64 	%rd5, [_Z12gemm_Kernel1PKdS0_Pdi_param_1];
	ld.param.u64 	%rd3, [_Z12gemm_Kernel1PKdS0_Pdi_param_2];
	ld.param.u32 	%r20, [_Z12gemm_Kernel1PKdS0_Pdi_param_3];
	cvta.to.global.u64 	%rd1, %rd5;
	cvta.to.global.u64 	%rd2, %rd4;
	mov.u32 	%r21, %tid.x;
	mov.u32 	%r22, %ntid.x;
	mov.u32 	%r23, %ctaid.x;
	mad.lo.s32 	%r1, %r22, %r23, %r21;
	mov.u32 	%r2, %ctaid.y;
	max.s32 	%r24, %r1, %r2;
	setp.gt.s32 	%p1, %r24, %r20;
	@%p1 bra 	$L__BB1_14;
	setp.eq.s32 	%p2, %r20, 0;
	mov.f64 	%fd67, 0d0000000000000000;
	@%p2 bra 	$L__BB1_13;
	mul.lo.s32 	%r3, %r20, %r2;
	and.b32  	%r4, %r20, 7;
	setp.lt.u32 	%p3, %r20, 8;
	mov.f64 	%fd67, 0d0000000000000000;
	mov.b32 	%r38, 0;
	@%p3 bra 	$L__BB1_5;
	and.b32  	%r38, %r20, 2147483640;
	neg.s32 	%r36, %r38;
	shl.b32 	%r7, %r20, 3;
	mov.f64 	%fd67, 0d0000000000000000;
	mul.wide.s32 	%rd10, %r20, 8;
	mov.u32 	%r34, %r3;
	mov.u32 	%r35, %r1;
$L__BB1_4:
	.pragma "nounroll";
	mul.wide.u32 	%rd6, %r34, 8;
	add.s64 	%rd7, %rd2, %rd6;
	ld.global.f64 	%fd17, [%rd7];
	mul.wide.s32 	%rd8, %r35, 8;
	add.s64 	%rd9, %rd1, %rd8;
	ld.global.f64 	%fd18, [%rd9];
	fma.rn.f64 	%fd19, %fd17, %fd18, %fd67;
	ld.global.f64 	%fd20, [%rd7+8];
	add.s64 	%rd11, %rd9, %rd10;
	ld.global.f64 	%fd21, [%rd11];
	fma.rn.f64 	%fd22, %fd20, %fd21, %fd19;
	ld.global.f64 	%fd23, [%rd7+16];
	add.s64 	%rd12, %rd11, %rd10;
	ld.global.f64 	%fd24, [%rd12];
	fma.rn.f64 	%fd25, %fd23, %fd24, %fd22;
	ld.global.f64 	%fd26, [%rd7+24];
	add.s64 	%rd13, %rd12, %rd10;
	ld.global.f64 	%fd27, [%rd13];
	fma.rn.f64 	%fd28, %fd26, %fd27, %fd25;
	ld.global.f64 	%fd29, [%rd7+32];
	add.s64 	%rd14, %rd13, %rd10;
	ld.global.f64 	%fd30, [%rd14];
	fma.rn.f64 	%fd31, %fd29, %fd30, %fd28;
	ld.global.f64 	%fd32, [%rd7+40];
	add.s64 	%rd15, %rd14, %rd10;
	ld.global.f64 	%fd33, [%rd15];
	fma.rn.f64 	%fd34, %fd32, %fd33, %fd31;
	ld.global.f64 	%fd35, [%rd7+48];
	add.s64 	%rd16, %rd15, %rd10;
	ld.global.f64 	%fd36, [%rd16];
	fma.rn.f64 	%fd37, %fd35, %fd36, %fd34;
	ld.global.f64 	%fd38, [%rd7+56];
	add.s64 	%rd17, %rd16, %rd10;
	ld.global.f64 	%fd39, [%rd17];
	fma.rn.f64 	%fd67, %fd38, %fd39, %fd37;
	add.s32 	%r36, %r36, 8;
	add.s32 	%r35, %r35, %r7;
	add.s32 	%r34, %r34, 8;
	setp.ne.s32 	%p4, %r36, 0;
	@%p4 bra 	$L__BB1_4;
$L__BB1_5:
	setp.eq.s32 	%p5, %r4, 0;
	@%p5 bra 	$L__BB1_13;
	and.b32  	%r15, %r20, 3;
	setp.lt.u32 	%p6, %r4, 4;
	@%p6 bra 	$L__BB1_8;
	add.s32 	%r26, %r38, %r3;
	mul.wide.u32 	%rd18, %r26, 8;
	add.s64 	%rd19, %rd2, %rd18;
	ld.global.f64 	%fd41, [%rd19];
	mad.lo.s32 	%r27, %r38, %r20, %r1;
	mul.wide.s32 	%rd20, %r27, 8;
	add.s64 	%rd21, %rd1, %rd20;
	ld.global.f64 	%fd42, [%rd21];
	fma.rn.f64 	%fd43, %fd41, %fd42, %fd67;
	cvt.u64.u32 	%rd22, %r3;
	cvt.u64.u32 	%rd23, %r38;
	add.s64 	%rd24, %rd23, %rd22;
	shl.b64 	%rd25, %rd24, 3;
	add.s64 	%rd26, %rd2, %rd25;
	ld.global.f64 	%fd44, [%rd26+8];
	mul.wide.s32 	%rd27, %r20, 8;
	add.s64 	%rd28, %rd21, %rd27;
	ld.global.f64 	%fd45, [%rd28];
	fma.rn.f64 	%fd46, %fd44, %fd45, %fd43;
	ld.global.f64 	%fd47, [%rd26+16];
	add.s64 	%rd29, %rd28, %rd27;
	ld.global.f64 	%fd48, [%rd29];
	fma.rn.f64 	%fd49, %fd47, %fd48, %fd46;
	ld.global.f64 	%fd50, [%rd26+24];
	add.s64 	%rd30, %rd29, %rd27;
	ld.global.f64 	%fd51, [%rd30];
	fma.rn.f64 	%fd67, %fd50, %fd51, %fd49;
	add.s32 	%r38, %r38, 4;
$L__BB1_8:
	setp.eq.s32 	%p7, %r15, 0;
	@%p7 bra 	$L__BB1_13;
	setp.eq.s32 	%p8, %r15, 1;
	@%p8 bra 	$L__BB1_11;
	add.s32 	%r28, %r38, %r3;
	mul.wide.u32 	%rd31, %r28, 8;
	add.s64 	%rd32, %rd2, %rd31;
	ld.global.f64 	%fd53, [%rd32];
	mad.lo.s32 	%r29, %r38, %r20, %r1;
	mul.wide.s32 	%rd33, %r29, 8;
	add.s64 	%rd34, %rd1, %rd33;
	ld.global.f64 	%fd54, [%rd34];
	fma.rn.f64 	%fd55, %fd53, %fd54, %fd67;
	cvt.u64.u32 	%rd35, %r3;
	cvt.u64.u32 	%rd36, %r38;
	add.s64 	%rd37, %rd36, %rd35;
	shl.b64 	%rd38, %rd37, 3;
	add.s64 	%rd39, %rd2, %rd38;
	ld.global.f64 	%fd56, [%rd39+8];
	mul.wide.s32 	%rd40, %r20, 8;
	add.s64 	%rd41, %rd34, %rd40;
	ld.global.f64 	%fd57, [%rd41];
	fma.rn.f64 	%fd67, %fd56, %fd57, %fd55;
	add.s32 	%r38, %r38, 2;
$L__BB1_11:
	and.b32  	%r30, %r20, 1;
	setp.eq.b32 	%p9, %r30, 1;
	not.pred 	%p10, %p9;
	@%p10 bra 	$L__BB1_13;
	add.s32 	%r31, %r38, %r3;
	mul.wide.u32 	%rd42, %r31, 8;
	add.s64 	%rd43, %rd2, %rd42;
	ld.global.f64 	%fd58, [%rd43];
	mad.lo.s32 	%r32, %r38, %r20, %r1;
	mul.wide.s32 	%rd44, %r32, 8;
	add.s64 	%rd45, %rd1, %rd44;
	ld.global.f64 	%fd59, [%rd45];
	fma.rn.f64 	%fd67, %fd58, %fd59, %fd67;
$L__BB1_13:
	mad.lo.s32 	%r33, %r20, %r2, %r1;
	cvta.to.global.u64 	%rd46, %rd3;
	mul.wide.s32 	%rd47, %r33, 8;
	add.s64 	%rd48, %rd46, %rd47;
	st.global.f64 	[%rd48], %fd67;
$L__BB1_14:
	ret;

}


// ===== COMPILED SASS (sm_100) =====

	.target	sm_100

	.elftype	@"ET_EXEC"


//--------------------- .note.nv.tkinfo           --------------------------
	.section	.note.nv.tkinfo,"",@"SHT_NOTE"
	.sectionflags	@"SHF_NOTE_NV_TKINFO"
	.tkinfo
        /*0018*/ 	.word	0x00000002
        /*0030*/ 	.string	""
        /*0030*/ 	.string	"ptxas"
        /*0030*/ 	.string	"Cuda compilation tools, release 13.0, V13.0.88"
        /*0030*/ 	.string	"Build cuda_13.0.r13.0/compiler.36424714_0"
        /*0030*/ 	.string	"-arch sm_100 -m 64 "



//--------------------- .note.nv.cuinfo           --------------------------
	.section	.note.nv.cuinfo,"",@"SHT_NOTE"
	.sectionflags	@"SHF_NOTE_NV_CUINFO"
        /*0018*/ 	.short	0x0002
        /*001a*/ 	.short	0x0064
        /*001c*/ 	.short	0x0082
	.zero		2


//--------------------- .nv.info                  --------------------------
	.section	.nv.info,"",@"SHT_CUDA_INFO"
	.align	4


	//----- nvinfo : EIATTR_REGCOUNT
	.align		4
        /*0000*/ 	.byte	0x04, 0x2f
        /*0002*/ 	.short	(.L_1 - .L_0)
	.align		4
.L_0:
        /*0004*/ 	.word	index@(_Z12gemm_Kernel2PKdS0_Pdi)
        /*0008*/ 	.word	0x00000020


	//----- nvinfo : EIATTR_FRAME_SIZE
	.align		4
.L_1:
        /*000c*/ 	.byte	0x04, 0x11
        /*000e*/ 	.short	(.L_3 - .L_2)
	.align		4
.L_2:
        /*0010*/ 	.word	index@(_Z12gemm_Kernel2PKdS0_Pdi)
        /*0014*/ 	.word	0x00000000


	//----- nvinfo : EIATTR_REGCOUNT
	.align		4
.L_3:
        /*0018*/ 	.byte	0x04, 0x2f
        /*001a*/ 	.short	(.L_5 - .L_4)
	.align		4
.L_4:
        /*001c*/ 	.word	index@(_Z12gemm_Kernel1PKdS0_Pdi)
        /*0020*/ 	.word	0x00000020


	//----- nvinfo : EIATTR_FRAME_SIZE
	.align		4
.L_5:
        /*0024*/ 	.byte	0x04, 0x11
        /*0026*/ 	.short	(.L_7 - .L_6)
	.align		4
.L_6:
        /*0028*/ 	.word	index@(_Z12gemm_Kernel1PKdS0_Pdi)
        /*002c*/ 	.word	0x00000000


	//----- nvinfo : EIATTR_MIN_STACK_SIZE
	.align		4
.L_7:
        /*0030*/ 	.byte	0x04, 0x12
        /*0032*/ 	.short	(.L_9 - .L_8)
	.align		4
.L_8:
        /*0034*/ 	.word	index@(_Z12gemm_Kernel1PKdS0_Pdi)
        /*0038*/ 	.word	0x00000000


	//----- nvinfo : EIATTR_MIN_STACK_SIZE
	.align		4
.L_9:
        /*003c*/ 	.byte	0x04, 0x12
        /*003e*/ 	.short	(.L_11 - .L_10)
	.align		4
.L_10:
        /*0040*/ 	.word	index@(_Z12gemm_Kernel2PKdS0_Pdi)
        /*0044*/ 	.word	0x00000000
.L_11:


//--------------------- .nv.compat                --------------------------
	.section	.nv.compat,"",@"SHT_CUDA_COMPAT_INFO"
	.align	4
        /*0000*/ 	.byte	0x02, 0x09, 0x00, 0x00, 0x02, 0x02, 0x01, 0x00, 0x02, 0x05, 0x05, 0x00, 0x03, 0x07, 0x01, 0x01
        /*0010*/ 	.byte	0x02, 0x03, 0x00, 0x00, 0x02, 0x06, 0x01, 0x00, 0x04, 0x0b, 0x08, 0x00, 0x01, 0x00, 0x00, 0x00
        /*0020*/ 	.byte	0x00, 0x00, 0x00, 0x00


//--------------------- .nv.info._Z12gemm_Kernel1PKdS0_Pdi --------------------------
	.section	.nv.info._Z12gemm_Kernel1PKdS0_Pdi,"",@"SHT_CUDA_INFO"
	.sectionflags	@""
	.align	4


	//----- nvinfo : EIATTR_CUDA_API_VERSION
	.align		4
        /*0000*/ 	.byte	0x04, 0x37
        /*0002*/ 	.short	(.L_13 - .L_12)
.L_12:
        /*0004*/ 	.word	0x00000082


	//----- nvinfo : EIATTR_KPARAM_INFO
	.align		4
.L_13:
        /*0008*/ 	.byte	0x04, 0x17
        /*000a*/ 	.short	(.L_15 - .L_14)
.L_14:
        /*000c*/ 	.word	0x00000000
        /*0010*/ 	.short	0x0003
        /*0012*/ 	.short	0x0018
        /*0014*/ 	.byte	0x00, 0xf0, 0x11, 0x00


	//----- nvinfo : EIATTR_KPARAM_INFO
	.align		4
.L_15:
        /*0018*/ 	.byte	0x04, 0x17
        /*001a*/ 	.short	(.L_17 - .L_16)
.L_16:
        /*001c*/ 	.word	0x00000000
        /*0020*/ 	.short	0x0002
        /*0022*/ 	.short	0x0010
        /*0024*/ 	.byte	0x00, 0xf5, 0x21, 0x00


	//----- nvinfo : EIATTR_KPARAM_INFO
	.align		4
.L_17:
        /*0028*/ 	.byte	0x04, 0x17
        /*002a*/ 	.short	(.L_19 - .L_18)
.L_18:
        /*002c*/ 	.word	0x00000000
        /*0030*/ 	.short	0x0001
        /*0032*/ 	.short	0x0008
        /*0034*/ 	.byte	0x00, 0xf5, 0x21, 0x00


	//----- nvinfo : EIATTR_KPARAM_INFO
	.align		4
.L_19:
        /*0038*/ 	.byte	0x04, 0x17
        /*003a*/ 	.short	(.L_21 - .L_20)
.L_20:
        /*003c*/ 	.word	0x00000000
        /*0040*/ 	.short	0x0000
        /*0042*/ 	.short	0x0000
        /*0044*/ 	.byte	0x00, 0xf5, 0x21, 0x00


	//----- nvinfo : EIATTR_SPARSE_MMA_MASK
	.align		4
.L_21:
        /*0048*/ 	.byte	0x03, 0x50
        /*004a*/ 	.short	0x0000


	//----- nvinfo : EIATTR_MAXREG_COUNT
	.align		4
        /*004c*/ 	.byte	0x03, 0x1b
        /*004e*/ 	.short	0x00ff


	//----- nvinfo : EIATTR_MERCURY_ISA_VERSION
	.align		4
        /*0050*/ 	.byte	0x03, 0x5f
        /*0052*/ 	.short	0x0101


	//----- nvinfo : EIATTR_VRC_CTA_INIT_COUNT
	.align		4
        /*0054*/ 	.byte	0x02, 0x4a
	.zero		1
	.zero		1


	//----- nvinfo : EIATTR_EXIT_INSTR_OFFSETS
	.align		4
        /*0058*/ 	.byte	0x04, 0x1c
        /*005a*/ 	.short	(.L_23 - .L_22)


	//   ....[0]....
.L_22:
        /*005c*/ 	.word	0x00000090


	//   ....[1]....
        /*0060*/ 	.word	0x00000860


	//----- nvinfo : EIATTR_CBANK_PARAM_SIZE
	.align		4
.L_23:
        /*0064*/ 	.byte	0x03, 0x19
        /*0066*/ 	.short	0x001c


	//----- nvinfo : EIATTR_PARAM_CBANK
	.align		4
        /*0068*/ 	.byte	0x04, 0x0a
        /*006a*/ 	.short	(.L_25 - .L_24)
	.align		4
.L_24:
        /*006c*/ 	.word	index@(.nv.constant0._Z12gemm_Kernel1PKdS0_Pdi)
        /*0070*/ 	.short	0x0380
        /*0072*/ 	.short	0x001c


	//----- nvinfo : EIATTR_SW_WAR
	.align		4
.L_25:
        /*0074*/ 	.byte	0x04, 0x36
        /*0076*/ 	.short	(.L_27 - .L_26)
.L_26:
        /*0078*/ 	.word	0x00000008
.L_27:


//--------------------- .nv.info._Z12gemm_Kernel2PKdS0_Pdi --------------------------
	.section	.nv.info._Z12gemm_Kernel2PKdS0_Pdi,"",@"SHT_CUDA_INFO"
	.sectionflags	@""
	.align	4


	//----- nvinfo : EIATTR_CUDA_API_VERSION
	.align		4
        /*0000*/ 	.byte	0x04, 0x37
        /*0002*/ 	.short	(.L_29 - .L_28)
.L_28:
        /*0004*/ 	.word	0x00000082


	//----- nvinfo : EIATTR_KPARAM_INFO
	.align		4
.L_29:
        /*0008*/ 	.byte	0x04, 0x17
        /*000a*/ 	.short	(.L_31 - .L_30)
.L_30:
        /*000c*/ 	.word	0x00000000
        /*0010*/ 	.short	0x0003
        /*0012*/ 	.short	0x0018
        /*0014*/ 	.byte	0x00, 0xf0, 0x11, 0x00


	//----- nvinfo : EIATTR_KPARAM_INFO
	.align		4
.L_31:
        /*0018*/ 	.byte	0x04, 0x17
        /*001a*/ 	.short	(.L_33 - .L_32)
.L_32:
        /*001c*/ 	.word	0x00000000
        /*0020*/ 	.short	0x0002
        /*0022*/ 	.short	0x0010
        /*0024*/ 	.byte	0x00, 0xf5, 0x21, 0x00


	//----- nvinfo : EIATTR_KPARAM_INFO
	.align		4
.L_33:
        /*0028*/ 	.byte	0x04, 0x17
        /*002a*/ 	.short	(.L_35 - .L_34)
.L_34:
        /*002c*/ 	.word	0x00000000
        /*0030*/ 	.short	0x0001
        /*0032*/ 	.short	0x0008
        /*0034*/ 	.byte	0x00, 0xf5, 0x21, 0x00


	//----- nvinfo : EIATTR_KPARAM_INFO
	.align		4
.L_35:
        /*0038*/ 	.byte	0x04, 0x17
        /*003a*/ 	.short	(.L_37 - .L_36)
.L_36:
        /*003c*/ 	.word	0x00000000
        /*0040*/ 	.short	0x0000
        /*0042*/ 	.short	0x0000
        /*0044*/ 	.byte	0x00, 0xf5, 0x21, 0x00


	//----- nvinfo : EIATTR_SPARSE_MMA_MASK
	.align		4
.L_37:
        /*0048*/ 	.byte	0x03, 0x50
        /*004a*/ 	.short	0x0000


	//----- nvinfo : EIATTR_MAXREG_COUNT
	.align		4
        /*004c*/ 	.byte	0x03, 0x1b
        /*004e*/ 	.short	0x00ff


	//----- nvinfo : EIATTR_MERCURY_ISA_VERSION
	.align		4
        /*0050*/ 	.byte	0x03, 0x5f
        /*0052*/ 	.short	0x0101


	//----- nvinfo : EIATTR_VRC_CTA_INIT_COUNT
	.align		4
        /*0054*/ 	.byte	0x02, 0x4a
	.zero		1
	.zero		1


	//----- nvinfo : EIATTR_EXIT_INSTR_OFFSETS
	.align		4
        /*0058*/ 	.byte	0x04, 0x1c
        /*005a*/ 	.short	(.L_39 - .L_38)


	//   ....[0]....
.L_38:
        /*005c*/ 	.word	0x00000090


	//   ....[1]....
        /*0060*/ 	.word	0x000014a0


	//----- nvinfo : EIATTR_CBANK_PARAM_SIZE
	.align		4
.L_39:
        /*0064*/ 	.byte	0x03, 0x19
        /*0066*/ 	.short	0x001c


	//----- nvinfo : EIATTR_PARAM_CBANK
	.align		4
        /*0068*/ 	.byte	0x04, 0x0a
        /*006a*/ 	.short	(.L_41 - .L_40)
	.align		4
.L_40:
        /*006c*/ 	.word	index@(.nv.constant0._Z12gemm_Kernel2PKdS0_Pdi)
        /*0070*/ 	.short	0x0380
        /*0072*/ 	.short	0x001c


	//----- nvinfo : EIATTR_SW_WAR
	.align		4
.L_41:
        /*0074*/ 	.byte	0x04, 0x36
        /*0076*/ 	.short	(.L_43 - .L_42)
.L_42:
        /*0078*/ 	.word	0x00000008
.L_43:


//--------------------- .nv.callgraph             --------------------------
	.section	.nv.callgraph,"",@"SHT_CUDA_CALLGRAPH"
	.align	4
	.sectionentsize	8
	.align		4
        /*0000*/ 	.word	0x00000000
	.align		4
        /*0004*/ 	.word	0xffffffff
	.align		4
        /*0008*/ 	.word	0x00000000
	.align		4
        /*000c*/ 	.word	0xfffffffe
	.align		4
        /*0010*/ 	.word	0x00000000
	.align		4
        /*0014*/ 	.word	0xfffffffd
	.align		4
        /*0018*/ 	.word	0x00000000
	.align		4
        /*001c*/ 	.word	0xfffffffc


//--------------------- .text._Z12gemm_Kernel1PKdS0_Pdi --------------------------
	.section	.text._Z12gemm_Kernel1PKdS0_Pdi,"ax",@progbits
	.align	128
        .global         _Z12gemm_Kernel1PKdS0_Pdi
        .type           _Z12gemm_Kernel1PKdS0_Pdi,@function
        .size           _Z12gemm_Kernel1PKdS0_Pdi,(.L_x_13 - _Z12gemm_Kernel1PKdS0_Pdi)
        .other          _Z12gemm_Kernel1PKdS0_Pdi,@"STO_CUDA_ENTRY STV_DEFAULT"
_Z12gemm_Kernel1PKdS0_Pdi:
.text._Z12gemm_Kernel1PKdS0_Pdi:
[----:B------:R-:W-:Y:S01]  /*0000*/  LDC R1, c[0x0][0x37c] ;  /* 0x0000df00ff017b82 */ /* 0x000fe20000000800 */
[----:B------:R-:W0:Y:S07]  /*0010*/  S2R R3, SR_TID.X ;  /* 0x0000000000037919 */ /* 0x000e2e0000002100 */
[----:B------:R-:W1:Y:S01]  /*0020*/  S2UR UR5, SR_CTAID.Y ;  /* 0x00000000000579c3 */ /* 0x000e620000002600 */
[----:B------:R-:W0:Y:S01]  /*0030*/  LDCU UR4, c[0x0][0x360] ;  /* 0x00006c00ff0477ac */ /* 0x000e220008000800 */
[----:B------:R-:W0:Y:S06]  /*0040*/  S2R R2, SR_CTAID.X ;  /* 0x0000000000027919 */ /* 0x000e2c0000002500 */
[----:B------:R-:W2:Y:S01]  /*0050*/  LDC R0, c[0x0][0x398] ;  /* 0x0000e600ff007b82 */ /* 0x000ea20000000800 */
[----:B0-----:R-:W-:-:S05]  /*0060*/  IMAD R3, R2, UR4, R3 ;  /* 0x0000000402037c24 */ /* 0x001fca000f8e0203 */
[----:B-1----:R-:W-:-:S04]  /*0070*/  VIMNMX R5, PT, PT, R3, UR5, !PT ;  /* 0x0000000503057c48 */ /* 0x002fc8000ffe0100 */
[----:B--2---:R-:W-:-:S13]  /*0080*/  ISETP.GT.AND P0, PT, R5, R0, PT ;  /* 0x000000000500720c */ /* 0x004fda0003f04270 */
[----:B------:R-:W-:Y:S05]  /*0090*/  @P0 EXIT ;  /* 0x000000000000094d */ /* 0x000fea0003800000 */
[----:B------:R-:W-:Y:S01]  /*00a0*/  ISETP.NE.AND P0, PT, R0, RZ, PT ;  /* 0x000000ff0000720c */ /* 0x000fe20003f05270 */
[----:B------:R-:W0:Y:S01]  /*00b0*/  LDCU.64 UR6, c[0x0][0x358] ;  /* 0x00006b00ff0677ac */ /* 0x000e220008000a00 */
[----:B------:R-:W-:-:S11]  /*00c0*/  CS2R R8, SRZ ;  /* 0x0000000000087805 */ /* 0x000fd6000001ff00 */
[----:B------:R-:W-:Y:S05]  /*00d0*/  @!P0 BRA `(.L_x_0) ;  /* 0x0000000400d08947 */ /* 0x000fea0003800000 */
[C---:B------:R-:W-:Y:S01]  /*00e0*/  ISETP.GE.U32.AND P0, PT, R0.reuse, 0x8, PT ;  /* 0x000000080000780c */ /* 0x040fe20003f06070 */
[----:B------:R-:W-:Y:S01]  /*00f0*/  HFMA2 R24, -RZ, RZ, 0, 0 ;  /* 0x00000000ff187431 */ /* 0x000fe200000001ff */
[C---:B------:R-:W-:Y:S01]  /*0100*/  LOP3.LUT R4, R0.reuse, 0x7, RZ, 0xc0, !PT ;  /* 0x0000000700047812 */ /* 0x040fe200078ec0ff */
[----:B------:R-:W-:Y:S01]  /*0110*/  IMAD R5, R0, UR5, RZ ;  /* 0x0000000500057c24 */ /* 0x000fe2000f8e02ff */
[----:B------:R-:W-:Y:S02]  /*0120*/  CS2R R8, SRZ ;  /* 0x0000000000087805 */ /* 0x000fe4000001ff00 */
[----:B------:R-:W-:-:S07]  /*0130*/  ISETP.NE.AND P1, PT, R4, RZ, PT ;  /* 0x000000ff0400720c */ /* 0x000fce0003f25270 */
[----:B------:R-:W-:Y:S06]  /*0140*/  @!P0 BRA `(.L_x_1) ;  /* 0x0000000000b48947 */ /* 0x000fec0003800000 */
[----:B------:R-:W-:Y:S01]  /*0150*/  LOP3.LUT R24, R0, 0x7ffffff8, RZ, 0xc0, !PT ;  /* 0x7ffffff800187812 */ /* 0x000fe200078ec0ff */
[----:B------:R-:W-:Y:S01]  /*0160*/  IMAD.MOV.U32 R2, RZ, RZ, R5 ;  /* 0x000000ffff027224 */ /* 0x000fe200078e0005 */
[----:B------:R-:W-:Y:S02]  /*0170*/  MOV R25, R3 ;  /* 0x0000000300197202 */ /* 0x000fe40000000f00 */
[----:B------:R-:W-:Y:S01]  /*0180*/  CS2R R8, SRZ ;  /* 0x0000000000087805 */ /* 0x000fe2000001ff00 */
[----:B------:R-:W-:-:S07]  /*0190*/  IMAD.MOV R26, RZ, RZ, -R24 ;  /* 0x000000ffff1a7224 */ /* 0x000fce00078e0a18 */
.L_x_2:
[----:B------:R-:W1:Y:S08]  /*01a0*/  LDC.64 R28, c[0x0][0x380] ;  /* 0x0000e000ff1c7b82 */ /* 0x000e700000000a00 */
[----:B------:R-:W2:Y:S01]  /*01b0*/  LDC.64 R18, c[0x0][0x388] ;  /* 0x0000e200ff127b82 */ /* 0x000ea20000000a00 */
[----:B-1----:R-:W-:-:S05]  /*01c0*/  IMAD.WIDE.U32 R28, R2, 0x8, R28 ;  /* 0x00000008021c7825 */ /* 0x002fca00078e001c */
[----:B0-----:R-:W3:Y:S01]  /*01d0*/  LDG.E.64 R16, desc[UR6][R28.64] ;  /* 0x000000061c107981 */ /* 0x001ee2000c1e1b00 */
[----:B--2---:R-:W-:-:S03]  /*01e0*/  IMAD.WIDE R18, R25, 0x8, R18 ;  /* 0x0000000819127825 */ /* 0x004fc600078e0212 */
[----:B------:R-:W2:Y:S04]  /*01f0*/  LDG.E.64 R14, desc[UR6][R28.64+0x8] ;  /* 0x000008061c0e7981 */ /* 0x000ea8000c1e1b00 */
[----:B------:R0:W3:Y:S04]  /*0200*/  LDG.E.64 R6, desc[UR6][R18.64] ;  /* 0x0000000612067981 */ /* 0x0000e8000c1e1b00 */
[----:B------:R-:W4:Y:S01]  /*0210*/  LDG.E.64 R20, desc[UR6][R28.64+0x18] ;  /* 0x000018061c147981 */ /* 0x000f22000c1e1b00 */
[----:B0-----:R-:W-:-:S05]  /*0220*/  IMAD.WIDE R18, R0, 0x8, R18 ;  /* 0x0000000800127825 */ /* 0x001fca00078e0212 */
[----:B------:R-:W2:Y:S01]  /*0230*/  LDG.E.64 R12, desc[UR6][R18.64] ;  /* 0x00000006120c7981 */ /* 0x000ea2000c1e1b00 */
[----:B------:R-:W-:-:S05]  /*0240*/  IMAD.WIDE R22, R0, 0x8, R18 ;  /* 0x0000000800167825 */ /* 0x000fca00078e0212 */
[----:B------:R0:W5:Y:S02]  /*0250*/  LDG.E.64 R10, desc[UR6][R22.64] ;  /* 0x00000006160a7981 */ /* 0x000164000c1e1b00 */
[C---:B0-----:R-:W-:Y:S01]  /*0260*/  IMAD.WIDE R22, R0.reuse, 0x8, R22 ;  /* 0x0000000800167825 */ /* 0x041fe200078e0216 */
[----:B---3--:R-:W-:Y:S01]  /*0270*/  DFMA R16, R16, R6, R8 ;  /* 0x000000061010722b */ /* 0x008fe20000000008 */
[----:B------:R-:W5:Y:S04]  /*0280*/  LDG.E.64 R8, desc[UR6][R28.64+0x10] ;  /* 0x000010061c087981 */ /* 0x000f68000c1e1b00 */
[----:B------:R-:W4:Y:S03]  /*0290*/  LDG.E.64 R6, desc[UR6][R22.64] ;  /* 0x0000000616067981 */ /* 0x000f26000c1e1b00 */
[----:B--2---:R-:W-:Y:S01]  /*02a0*/  DFMA R14, R14, R12, R16 ;  /* 0x0000000c0e0e722b */ /* 0x004fe20000000010 */
[C---:B------:R-:W-:Y:S01]  /*02b0*/  IMAD.WIDE R12, R0.reuse, 0x8, R22 ;  /* 0x00000008000c7825 */ /* 0x040fe200078e0216 */
[----:B------:R-:W2:Y:S04]  /*02c0*/  LDG.E.64 R16, desc[UR6][R28.64+0x20] ;  /* 0x000020061c107981 */ /* 0x000ea8000c1e1b00 */
[----:B------:R-:W2:Y:S02]  /*02d0*/  LDG.E.64 R18, desc[UR6][R12.64] ;  /* 0x000000060c127981 */ /* 0x000ea4000c1e1b00 */
[----:B-----5:R-:W-:Y:S01]  /*02e0*/  DFMA R10, R8, R10, R14 ;  /* 0x0000000a080a722b */ /* 0x020fe2000000000e */
[----:B------:R-:W-:-:S02]  /*02f0*/  IMAD.WIDE R8, R0, 0x8, R12 ;  /* 0x0000000800087825 */ /* 0x000fc400078e020c */
[----:B------:R-:W3:Y:S04]  /*0300*/  LDG.E.64 R12, desc[UR6][R28.64+0x28] ;  /* 0x000028061c0c7981 */ /* 0x000ee8000c1e1b00 */
[----:B------:R-:W3:Y:S01]  /*0310*/  LDG.E.64 R14, desc[UR6][R8.64] ;  /* 0x00000006080e7981 */ /* 0x000ee2000c1e1b00 */
[----:B----4-:R-:W-:Y:S01]  /*0320*/  DFMA R20, R20, R6, R10 ;  /* 0x000000061414722b */ /* 0x010fe2000000000a */
[----:B------:R-:W-:-:S05]  /*0330*/  IMAD.WIDE R6, R0, 0x8, R8 ;  /* 0x0000000800067825 */ /* 0x000fca00078e0208 */
[----:B------:R-:W4:Y:S01]  /*0340*/  LDG.E.64 R10, desc[UR6][R6.64] ;  /* 0x00000006060a7981 */ /* 0x000f22000c1e1b00 */
[----:B------:R-:W-:-:S03]  /*0350*/  IMAD.WIDE R22, R0, 0x8, R6 ;  /* 0x0000000800167825 */ /* 0x000fc600078e0206 */
[----:B------:R-:W4:Y:S04]  /*0360*/  LDG.E.64 R8, desc[UR6][R28.64+0x30] ;  /* 0x000030061c087981 */ /* 0x000f28000c1e1b00 */
[----:B------:R-:W5:Y:S04]  /*0370*/  LDG.E.64 R22, desc[UR6][R22.64] ;  /* 0x0000000616167981 */ /* 0x000f68000c1e1b00 */
[----:B------:R-:W5:Y:S01]  /*0380*/  LDG.E.64 R6, desc[UR6][R28.64+0x38] ;  /* 0x000038061c067981 */ /* 0x000f62000c1e1b00 */
[----:B--2---:R-:W-:Y:S01]  /*0390*/  DFMA R16, R16, R18, R20 ;  /* 0x000000121010722b */ /* 0x004fe20000000014 */
[----:B------:R-:W-:-:S04]  /*03a0*/  IADD3 R26, PT, PT, R26, 0x8, RZ ;  /* 0x000000081a1a7810 */ /* 0x000fc80007ffe0ff */
[----:B------:R-:W-:Y:S01]  /*03b0*/  ISETP.NE.AND P0, PT, R26, RZ, PT ;  /* 0x000000ff1a00720c */ /* 0x000fe20003f05270 */
[----:B------:R-:W-:Y:S01]  /*03c0*/  VIADD R2, R2, 0x8 ;  /* 0x0000000802027836 */ /* 0x000fe20000000000 */
[----:B------:R-:W-:Y:S01]  /*03d0*/  LEA R25, R0, R25, 0x3 ;  /* 0x0000001900197211 */ /* 0x000fe200078e18ff */
[----:B---3--:R-:W-:-:S08]  /*03e0*/  DFMA R12, R12, R14, R16 ;  /* 0x0000000e0c0c722b */ /* 0x008fd00000000010 */
[----:B----4-:R-:W-:-:S08]  /*03f0*/  DFMA R10, R8, R10, R12 ;  /* 0x0000000a080a722b */ /* 0x010fd0000000000c */
[----:B-----5:R-:W-:Y:S01]  /*0400*/  DFMA R8, R6, R22, R10 ;  /* 0x000000160608722b */ /* 0x020fe2000000000a */
[----:B------:R-:W-:Y:S10]  /*0410*/  @P0 BRA `(.L_x_2) ;  /* 0xfffffffc00600947 */ /* 0x000ff4000383ffff */
.L_x_1:
[----:B------:R-:W-:Y:S05]  /*0420*/  @!P1 BRA `(.L_x_0) ;  /* 0x0000000000fc9947 */ /* 0x000fea0003800000 */
[----:B------:R-:W-:Y:S02]  /*0430*/  ISETP.GE.U32.AND P1, PT, R4, 0x4, PT ;  /* 0x000000040400780c */ /* 0x000fe40003f26070 */
[----:B------:R-:W-:-:S04]  /*0440*/  LOP3.LUT R2, R0, 0x3, RZ, 0xc0, !PT ;  /* 0x0000000300027812 */ /* 0x000fc800078ec0ff */
[----:B------:R-:W-:-:S07]  /*0450*/  ISETP.NE.AND P0, PT, R2, RZ, PT ;  /* 0x000000ff0200720c */ /* 0x000fce0003f05270 */
[----:B------:R-:W-:Y:S06]  /*0460*/  @!P1 BRA `(.L_x_3) ;  /* 0x00000000006c9947 */ /* 0x000fec0003800000 */
[----:B------:R-:W1:Y:S01]  /*0470*/  LDC.64 R16, c[0x0][0x380] ;  /* 0x0000e000ff107b82 */ /* 0x000e620000000a00 */
[C---:B------:R-:W-:Y:S01]  /*0480*/  IADD3 R7, PT, PT, R5.reuse, R24, RZ ;  /* 0x0000001805077210 */ /* 0x040fe20007ffe0ff */
[----:B------:R-:W-:Y:S01]  /*0490*/  IMAD R11, R24, R0, R3 ;  /* 0x00000000180b7224 */ /* 0x000fe200078e0203 */
[----:B------:R-:W-:-:S05]  /*04a0*/  IADD3 R4, P1, PT, R5, R24, RZ ;  /* 0x0000001805047210 */ /* 0x000fca0007f3e0ff */
[----:B------:R-:W2:Y:S01]  /*04b0*/  LDC.64 R28, c[0x0][0x388] ;  /* 0x0000e200ff1c7b82 */ /* 0x000ea20000000a00 */
[----:B------:R-:W-:-:S07]  /*04c0*/  IMAD.X R6, RZ, RZ, RZ, P1 ;  /* 0x000000ffff067224 */ /* 0x000fce00008e06ff */
[----:B------:R-:W3:Y:S01]  /*04d0*/  LDC.64 R26, c[0x0][0x380] ;  /* 0x0000e000ff1a7b82 */ /* 0x000ee20000000a00 */
[----:B-1----:R-:W-:-:S06]  /*04e0*/  IMAD.WIDE.U32 R16, R7, 0x8, R16 ;  /* 0x0000000807107825 */ /* 0x002fcc00078e0010 */
[----:B0-----:R-:W4:Y:S01]  /*04f0*/  LDG.E.64 R16, desc[UR6][R16.64] ;  /* 0x0000000610107981 */ /* 0x001f22000c1e1b00 */
[----:B--2---:R-:W-:-:S05]  /*0500*/  IMAD.WIDE R28, R11, 0x8, R28 ;  /* 0x000000080b1c7825 */ /* 0x004fca00078e021c */
[----:B------:R0:W4:Y:S01]  /*0510*/  LDG.E.64 R18, desc[UR6][R28.64] ;  /* 0x000000061c127981 */ /* 0x000122000c1e1b00 */
[----:B---3--:R-:W-:-:S04]  /*0520*/  LEA R26, P1, R4, R26, 0x3 ;  /* 0x0000001a041a7211 */ /* 0x008fc800078218ff */
[----:B------:R-:W-:Y:S01]  /*0530*/  LEA.HI.X R27, R4, R27, R6, 0x3, P1 ;  /* 0x0000001b041b7211 */ /* 0x000fe200008f1c06 */
[----:B0-----:R-:W-:-:S04]  /*0540*/  IMAD.WIDE R28, R0, 0x8, R28 ;  /* 0x00000008001c7825 */ /* 0x001fc800078e021c */
[----:B------:R-:W2:Y:S04]  /*0550*/  LDG.E.64 R12, desc[UR6][R26.64+0x8] ;  /* 0x000008061a0c7981 */ /* 0x000ea8000c1e1b00 */
[----:B------:R-:W2:Y:S01]  /*0560*/  LDG.E.64 R14, desc[UR6][R28.64] ;  /* 0x000000061c0e7981 */ /* 0x000ea2000c1e1b00 */
[----:B------:R-:W-:-:S03]  /*0570*/  IMAD.WIDE R22, R0, 0x8, R28 ;  /* 0x0000000800167825 */ /* 0x000fc600078e021c */
[----:B------:R-:W3:Y:S04]  /*0580*/  LDG.E.64 R6, desc[UR6][R26.64+0x10] ;  /* 0x000010061a067981 */ /* 0x000ee8000c1e1b00 */
[----:B------:R-:W3:Y:S01]  /*0590*/  LDG.E.64 R10, desc[UR6][R22.64] ;  /* 0x00000006160a7981 */ /* 0x000ee2000c1e1b00 */
[----:B------:R-:W-:-:S06]  /*05a0*/  IMAD.WIDE R20, R0, 0x8, R22 ;  /* 0x0000000800147825 */ /* 0x000fcc00078e0216 */
[----:B------:R-:W5:Y:S04]  /*05b0*/  LDG.E.64 R20, desc[UR6][R20.64] ;  /* 0x0000000614147981 */ /* 0x000f68000c1e1b00 */
[----:B------:R-:W5:Y:S01]  /*05c0*/  LDG.E.64 R22, desc[UR6][R26.64+0x18] ;  /* 0x000018061a167981 */ /* 0x000f62000c1e1b00 */
[----:B------:R-:W-:Y:S01]  /*05d0*/  IADD3 R24, PT, PT, R24, 0x4, RZ ;  /* 0x0000000418187810 */ /* 0x000fe20007ffe0ff */
[----:B----4-:R-:W-:-:S08]  /*05e0*/  DFMA R16, R16, R18, R8 ;  /* 0x000000121010722b */ /* 0x010fd00000000008 */
[----:B--2---:R-:W-:-:S08]  /*05f0*/  DFMA R12, R12, R14, R16 ;  /* 0x0000000e0c0c722b */ /* 0x004fd00000000010 */
[----:B---3--:R-:W-:-:S08]  /*0600*/  DFMA R6, R6, R10, R12 ;  /* 0x0000000a0606722b */ /* 0x008fd0000000000c */
[----:B-----5:R-:W-:-:S11]  /*0610*/  DFMA R8, R22, R20, R6 ;  /* 0x000000141608722b */ /* 0x020fd60000000006 */
.L_x_3:
[----:B------:R-:W-:Y:S05]  /*0620*/  @!P0 BRA `(.L_x_0) ;  /* 0x00000000007c8947 */ /* 0x000fea0003800000 */
[----:B------:R-:W-:Y:S01]  /*0630*/  ISETP.NE.AND P1, PT, R2, 0x1, PT ;  /* 0x000000010200780c */ /* 0x000fe20003f25270 */
[----:B------:R-:W1:Y:S01]  /*0640*/  LDC.64 R12, c[0x0][0x380] ;  /* 0x0000e000ff0c7b82 */ /* 0x000e620000000a00 */
[----:B------:R-:W-:-:S04]  /*0650*/  LOP3.LUT R2, R0, 0x1, RZ, 0xc0, !PT ;  /* 0x0000000100027812 */ /* 0x000fc800078ec0ff */
[----:B------:R-:W-:-:S03]  /*0660*/  ISETP.NE.U32.AND P0, PT, R2, 0x1, PT ;  /* 0x000000010200780c */ /* 0x000fc60003f05070 */
[----:B------:R-:W2:Y:S04]  /*0670*/  LDC.64 R20, c[0x0][0x388] ;  /* 0x0000e200ff147b82 */ /* 0x000ea80000000a00 */
[C---:B------:R-:W-:Y:S01]  /*0680*/  @P1 IADD3 R15, PT, PT, R5.reuse, R24, RZ ;  /* 0x00000018050f1210 */ /* 0x040fe20007ffe0ff */
[C---:B------:R-:W-:Y:S01]  /*0690*/  @P1 IMAD R19, R24.reuse, R0, R3 ;  /* 0x0000000018131224 */ /* 0x040fe200078e0203 */
[----:B------:R-:W-:Y:S01]  /*06a0*/  @P1 IADD3 R2, P2, PT, R5, R24, RZ ;  /* 0x0000001805021210 */ /* 0x000fe20007f5e0ff */
[----:B------:R-:W-:Y:S01]  /*06b0*/  @P1 VIADD R24, R24, 0x2 ;  /* 0x0000000218181836 */ /* 0x000fe20000000000 */
[----:B------:R-:W3:Y:S02]  /*06c0*/  @P1 LDC.64 R16, c[0x0][0x380] ;  /* 0x0000e000ff101b82 */ /* 0x000ee40000000a00 */
[----:B------:R-:W-:-:S06]  /*06d0*/  @P1 IADD3.X R4, PT, PT, RZ, RZ, RZ, P2, !PT ;  /* 0x000000ffff041210 */ /* 0x000fcc00017fe4ff */
[----:B------:R-:W4:Y:S01]  /*06e0*/  LDC.64 R10, c[0x0][0x380] ;  /* 0x0000e000ff0a7b82 */ /* 0x000f220000000a00 */
[----:B-1----:R-:W-:-:S07]  /*06f0*/  @P1 IMAD.WIDE.U32 R12, R15, 0x8, R12 ;  /* 0x000000080f0c1825 */ /* 0x002fce00078e000c */
[----:B------:R-:W1:Y:S01]  /*0700*/  LDC.64 R6, c[0x0][0x388] ;  /* 0x0000e200ff067b82 */ /* 0x000e620000000a00 */
[----:B--2---:R-:W-:Y:S01]  /*0710*/  @P1 IMAD.WIDE R20, R19, 0x8, R20 ;  /* 0x0000000813141825 */ /* 0x004fe200078e0214 */
[----:B0-----:R-:W2:Y:S04]  /*0720*/  @P1 LDG.E.64 R12, desc[UR6][R12.64] ;  /* 0x000000060c0c1981 */ /* 0x001ea8000c1e1b00 */
[----:B------:R-:W2:Y:S01]  /*0730*/  @P1 LDG.E.64 R14, desc[UR6][R20.64] ;  /* 0x00000006140e1981 */ /* 0x000ea2000c1e1b00 */
[----:B---3--:R-:W-:Y:S01]  /*0740*/  @P1 LEA R16, P2, R2, R16, 0x3 ;  /* 0x0000001002101211 */ /* 0x008fe200078418ff */
[----:B------:R-:W-:-:S03]  /*0750*/  @P1 IMAD.WIDE R18, R0, 0x8, R20 ;  /* 0x0000000800121825 */ /* 0x000fc600078e0214 */
[----:B------:R-:W-:Y:S01]  /*0760*/  @P1 LEA.HI.X R17, R2, R17, R4, 0x3, P2 ;  /* 0x0000001102111211 */ /* 0x000fe200010f1c04 */
[----:B------:R-:W-:Y:S01]  /*0770*/  @!P0 IMAD R25, R24, R0, R3 ;  /* 0x0000000018198224 */ /* 0x000fe200078e0203 */
[----:B------:R-:W-:Y:S02]  /*0780*/  @!P0 IADD3 R23, PT, PT, R5, R24, RZ ;  /* 0x0000001805178210 */ /* 0x000fe40007ffe0ff */
[----:B------:R-:W3:Y:S04]  /*0790*/  @P1 LDG.E.64 R4, desc[UR6][R18.64] ;  /* 0x0000000612041981 */ /* 0x000ee8000c1e1b00 */
[----:B------:R-:W3:Y:S01]  /*07a0*/  @P1 LDG.E.64 R16, desc[UR6][R16.64+0x8] ;  /* 0x0000080610101981 */ /* 0x000ee2000c1e1b00 */
[----:B----4-:R-:W-:-:S04]  /*07b0*/  @!P0 IMAD.WIDE.U32 R10, R23, 0x8, R10 ;  /* 0x00000008170a8825 */ /* 0x010fc800078e000a */
[----:B-1----:R-:W-:Y:S02]  /*07c0*/  @!P0 IMAD.WIDE R6, R25, 0x8, R6 ;  /* 0x0000000819068825 */ /* 0x002fe400078e0206 */
[----:B------:R-:W4:Y:S04]  /*07d0*/  @!P0 LDG.E.64 R10, desc[UR6][R10.64] ;  /* 0x000000060a0a8981 */ /* 0x000f28000c1e1b00 */
[----:B------:R-:W4:Y:S01]  /*07e0*/  @!P0 LDG.E.64 R6, desc[UR6][R6.64] ;  /* 0x0000000606068981 */ /* 0x000f22000c1e1b00 */
[----:B--2---:R-:W-:-:S08]  /*07f0*/  @P1 DFMA R12, R12, R14, R8 ;  /* 0x0000000e0c0c122b */ /* 0x004fd00000000008 */
[----:B---3--:R-:W-:-:S08]  /*0800*/  @P1 DFMA R8, R16, R4, R12 ;  /* 0x000000041008122b */ /* 0x008fd0000000000c */
[----:B----4-:R-:W-:-:S11]  /*0810*/  @!P0 DFMA R8, R10, R6, R8 ;  /* 0x000000060a08822b */ /* 0x010fd60000000008 */
.L_x_0:
[----:B------:R-:W1:Y:S01]  /*0820*/  LDC.64 R4, c[0x0][0x390] ;  /* 0x0000e400ff047b82 */ /* 0x000e620000000a00 */
[----:B------:R-:W-:-:S04]  /*0830*/  IMAD R3, R0, UR5, R3 ;  /* 0x0000000500037c24 */ /* 0x000fc8000f8e0203 */
[----:B-1----:R-:W-:-:S05]  /*0840*/  IMAD.WIDE R2, R3, 0x8, R4 ;  /* 0x0000000803027825 */ /* 0x002fca00078e0204 */
[----:B0-----:R-:W-:Y:S01]  /*0850*/  STG.E.64 desc[UR6][R2.64], R8 ;  /* 0x0000000802007986 */ /* 0x001fe2000c101b06 */
[----:B------:R-:W-:Y:S05]  /*0860*/  EXIT ;  /* 0x000000000000794d */ /* 0x000fea0003800000 */
.L_x_4:
[----:B------:R-:W-:-:S00]  /*0870*/  BRA `(.L_x_4) ;  /* 0xfffffffc00fc7947 */ /* 0x000fc0000383ffff */
[----:B------:R-:W-:-:S00]  /*0880*/  NOP ;  /* 0x0000000000007918 */ /* 0x000fc00000000000 */
[----:B------:R-:W-:-:S00]  /*0890*/  NOP ;  /* 0x0000000000007918 */ /* 0x000fc00000000000 */
[----:B------:R-:W-:-:S00]  /*08a0*/  NOP ;  /* 0x0000000000007918 */ /* 0x000fc00000000000 */
[----:B------:R-:W-:-:S00]  /*08b0*/  NOP ;  /* 0x0000000000007918 */ /* 0x000fc00000000000 */
[----:B------:R-:W-:-:S00]  /*08c0*/  NOP ;  /* 0x0000000000007918 */ /* 0x000fc00000000000 */
[----:B------:R-:W-:-:S00]  /*08d0*/  NOP ;  /* 0x0000000000007918 */ /* 0x000fc00000000000 */
[----:B------:R-:W-:-:S00]  /*08e0*/  NOP ;  /* 0x0000000000007918 */ /* 0x000fc00000000000 */
[----:B------:R-:W-:-:S00]  /*08f0*/  NOP ;  /* 0x0000000000007918 */ /* 0x000fc00000000000 */
.L_x_13:


//--------------------- .text._Z12gemm_Kernel2PKdS0_Pdi --------------------------
	.section	.text._Z12gemm_Kernel2PKdS0_Pdi,"ax",@progbits
	.align	128
        .global         _Z12gemm_Kernel2PKdS0_Pdi
        .type           _Z12gemm_Kernel2PKdS0_Pdi,@function
        .size           _Z12gemm_Kernel2PKdS0_Pdi,(.L_x_14 - _Z12gemm_Kernel2PKdS0_Pdi)
        .other          _Z12gemm_Kernel2PKdS0_Pdi,@"STO_CUDA_ENTRY STV_DEFAULT"
_Z12gemm_Kernel2PKdS0_Pdi:
.text._Z12gemm_Kernel2PKdS0_Pdi:
        /* <DEDUP_REMOVED lines=15> */
[C---:B------:R-:W-:Y:S01]  /*00f0*/  IMAD R4, R0.reuse, UR5, RZ ;  /* 0x0000000500047c24 */ /* 0x040fe2000f8e02ff */
[----:B------:R-:W-:Y:S01]  /*0100*/  SHF.R.S32.HI R5, RZ, 0x1f, R3 ;  /* 0x0000001fff057819 */ /* 0x000fe20000011403 */
[----:B------:R-:W-:Y:S01]  /*0110*/  IMAD.MOV.U32 R7, RZ, RZ, RZ ;  /* 0x000000ffff077224 */ /* 0x000fe200078e00ff */
[----:B------:R-:W-:Y:S02]  /*0120*/  LOP3.LUT R6, R0, 0x3, RZ, 0xc0, !PT ;  /* 0x0000000300067812 */ /* 0x000fe400078ec0ff */
[----:B------:R-:W-:-:S07]  /*0130*/  CS2R R28, SRZ ;  /* 0x00000000001c7805 */ /* 0x000fce000001ff00 */
[----:B------:R-:W-:Y:S05]  /*0140*/  @!P0 BRA `(.L_x_6) ;  /* 0x0000001000748947 */ /* 0x000fea0003800000 */
[----:B------:R-:W1:Y:S01]  /*0150*/  LDC.64 R10, c[0x0][0x380] ;  /* 0x0000e000ff0a7b82 */ /* 0x000e620000000a00 */
[C---:B------:R-:W-:Y:S01]  /*0160*/  LOP3.LUT R7, R0.reuse, 0x7ffffffc, RZ, 0xc0, !PT ;  /* 0x7ffffffc00077812 */ /* 0x040fe200078ec0ff */
[----:B------:R-:W2:Y:S01]  /*0170*/  LDCU.64 UR10, c[0x0][0x388] ;  /* 0x00007100ff0a77ac */ /* 0x000ea20008000a00 */
[C---:B------:R-:W-:Y:S01]  /*0180*/  IMAD.SHL.U32 R22, R0.reuse, 0x2, RZ ;  /* 0x0000000200167824 */ /* 0x040fe200078e00ff */
[----:B------:R-:W-:Y:S01]  /*0190*/  CS2R R28, SRZ ;  /* 0x00000000001c7805 */ /* 0x000fe2000001ff00 */
[----:B------:R-:W-:Y:S02]  /*01a0*/  IMAD R24, R0, 0x3, RZ ;  /* 0x0000000300187824 */ /* 0x000fe400078e02ff */
[----:B------:R-:W-:Y:S01]  /*01b0*/  IMAD.MOV R26, RZ, RZ, -R7 ;  /* 0x000000ffff1a7224 */ /* 0x000fe200078e0a07 */
[----:B------:R-:W3:Y:S01]  /*01c0*/  LDC R23, c[0x0][0x398] ;  /* 0x0000e600ff177b82 */ /* 0x000ee20000000800 */
[----:B------:R-:W-:Y:S02]  /*01d0*/  IMAD.MOV.U32 R25, RZ, RZ, RZ ;  /* 0x000000ffff197224 */ /* 0x000fe400078e00ff */
[----:B------:R-:W-:Y:S01]  /*01e0*/  IMAD.MOV.U32 R2, RZ, RZ, R4 ;  /* 0x000000ffff027224 */ /* 0x000fe200078e0004 */
[----:B------:R-:W-:Y:S01]  /*01f0*/  ISETP.GE.AND P0, PT, R26, RZ, PT ;  /* 0x000000ff1a00720c */ /* 0x000fe20003f06270 */
[----:B-1----:R-:W-:-:S03]  /*0200*/  IMAD.WIDE.U32 R8, R4, 0x8, R10 ;  /* 0x0000000804087825 */ /* 0x002fc600078e000a */
[----:B------:R-:W-:-:S05]  /*0210*/  IADD3 R8, P1, PT, R8, 0x10, RZ ;  /* 0x0000001008087810 */ /* 0x000fca0007f3e0ff */
[----:B------:R-:W-:-:S04]  /*0220*/  IMAD.X R9, RZ, RZ, R9, P1 ;  /* 0x000000ffff097224 */ /* 0x000fc800008e0609 */
[----:B--23--:R-:W-:Y:S05]  /*0230*/  @P0 BRA `(.L_x_7) ;  /* 0x0000000c00940947 */ /* 0x00cfea0003800000 */
[----:B------:R-:W-:Y:S01]  /*0240*/  IMAD.MOV R12, RZ, RZ, -R26 ;  /* 0x000000ffff0c7224 */ /* 0x000fe200078e0a1a */
[----:B------:R-:W-:-:S04]  /*0250*/  PLOP3.LUT P0, PT, PT, PT, PT, 0x80, 0x8 ;  /* 0x000000000008781c */ /* 0x000fc80003f0f070 */
[----:B------:R-:W-:-:S13]  /*0260*/  ISETP.GT.AND P1, PT, R12, 0xc, PT ;  /* 0x0000000c0c00780c */ /* 0x000fda0003f24270 */
[----:B------:R-:W-:Y:S05]  /*0270*/  @!P1 BRA `(.L_x_8) ;  /* 0x0000000800449947 */ /* 0x000fea0003800000 */
[----:B------:R-:W-:Y:S01]  /*0280*/  PLOP3.LUT P0, PT, PT, PT, PT, 0x8, 0x80 ;  /* 0x000000000080781c */ /* 0x000fe20003f0e170 */
[----:B------:R-:W1:-:S12]  /*0290*/  LDCU.64 UR8, c[0x0][0x388] ;  /* 0x00007100ff0877ac */ /* 0x000e580008000a00 */
.L_x_9:
[----:B------:R-:W-:Y:S01]  /*02a0*/  IADD3 R13, P1, PT, R3, R25, RZ ;  /* 0x00000019030d7210 */ /* 0x000fe20007f3e0ff */
[----:B------:R-:W-:-:S04]  /*02b0*/  IMAD.WIDE.U32 R14, R2, 0x8, R10 ;  /* 0x00000008020e7825 */ /* 0x000fc800078e000a */
[----:B------:R-:W-:Y:S01]  /*02c0*/  IMAD.X R16, RZ, RZ, R5, P1 ;  /* 0x000000ffff107224 */ /* 0x000fe200008e0605 */
[C---:B-1----:R-:W-:Y:S01]  /*02d0*/  LEA R12, P1, R13.reuse, UR8, 0x3 ;  /* 0x000000080d0c7c11 */ /* 0x042fe2000f8218ff */
[----:B0-----:R-:W2:Y:S03]  /*02e0*/  LDG.E.64.CONSTANT R14, desc[UR6][R14.64] ;  /* 0x000000060e0e7981 */ /* 0x001ea6000c1e9b00 */
[----:B------:R-:W-:Y:S02]  /*02f0*/  LEA.HI.X R13, R13, UR9, R16, 0x3, P1 ;  /* 0x000000090d0d7c11 */ /* 0x000fe400088f1c10 */
[----:B------:R-:W-:-:S04]  /*0300*/  IADD3 R16, P1, PT, R3, R23, RZ ;  /* 0x0000001703107210 */ /* 0x000fc80007f3e0ff */
[----:B------:R-:W2:Y:S01]  /*0310*/  LDG.E.64.CONSTANT R12, desc[UR6][R12.64] ;  /* 0x000000060c0c7981 */ /* 0x000ea2000c1e9b00 */
[----:B------:R-:W-:Y:S01]  /*0320*/  IMAD.X R17, RZ, RZ, R5, P1 ;  /* 0x000000ffff117224 */ /* 0x000fe200008e0605 */
[----:B------:R-:W-:-:S04]  /*0330*/  LEA R18, P1, R16, UR8, 0x3 ;  /* 0x0000000810127c11 */ /* 0x000fc8000f8218ff */
[----:B------:R-:W-:Y:S02]  /*0340*/  LEA.HI.X R19, R16, UR9, R17, 0x3, P1 ;  /* 0x0000000910137c11 */ /* 0x000fe400088f1c11 */
[----:B------:R-:W3:Y:S04]  /*0350*/  LDG.E.64.CONSTANT R16, desc[UR6][R8.64+-0x8] ;  /* 0xfffff80608107981 */ /* 0x000ee8000c1e9b00 */
[----:B------:R-:W3:Y:S01]  /*0360*/  LDG.E.64.CONSTANT R20, desc[UR6][R18.64] ;  /* 0x0000000612147981 */ /* 0x000ee2000c1e9b00 */
[----:B------:R-:W-:-:S03]  /*0370*/  IADD3 R27, P1, PT, R3, R22, RZ ;  /* 0x00000016031b7210 */ /* 0x000fc60007f3e0ff */
[----:B------:R-:W4:Y:S01]  /*0380*/  LDG.E.64.CONSTANT R18, desc[UR6][R8.64] ;  /* 0x0000000608127981 */ /* 0x000f22000c1e9b00 */
[----:B--2---:R-:W-:Y:S01]  /*0390*/  DFMA R28, R14, R12, R28 ;  /* 0x0000000c0e1c722b */ /* 0x004fe2000000001c */
[----:B------:R-:W-:Y:S01]  /*03a0*/  IMAD.X R12, RZ, RZ, R5, P1 ;  /* 0x000000ffff0c7224 */ /* 0x000fe200008e0605 */
[----:B------:R-:W-:-:S04]  /*03b0*/  LEA R14, P1, R27, UR8, 0x3 ;  /* 0x000000081b0e7c11 */ /* 0x000fc8000f8218ff */
[----:B------:R-:W-:Y:S02]  /*03c0*/  LEA.HI.X R15, R27, UR9, R12, 0x3, P1 ;  /* 0x000000091b0f7c11 */ /* 0x000fe400088f1c0c */
[----:B------:R-:W-:Y:S01]  /*03d0*/  IADD3 R12, P1, PT, R3, R24, RZ ;  /* 0x00000018030c7210 */ /* 0x000fe20007f3e0ff */
[----:B---3--:R-:W-:-:S03]  /*03e0*/  DFMA R20, R16, R20, R28 ;  /* 0x000000141014722b */ /* 0x008fc6000000001c */
[----:B------:R-:W4:Y:S01]  /*03f0*/  LDG.E.64.CONSTANT R14, desc[UR6][R14.64] ;  /* 0x000000060e0e7981 */ /* 0x000f22000c1e9b00 */
[----:B------:R-:W-:Y:S01]  /*0400*/  IMAD.X R13, RZ, RZ, R5, P1 ;  /* 0x000000ffff0d7224 */ /* 0x000fe200008e0605 */
[----:B------:R-:W-:-:S04]  /*0410*/  LEA R28, P1, R12, UR8, 0x3 ;  /* 0x000000080c1c7c11 */ /* 0x000fc8000f8218ff */
[----:B------:R-:W-:Y:S02]  /*0420*/  LEA.HI.X R29, R12, UR9, R13, 0x3, P1 ;  /* 0x000000090c1d7c11 */ /* 0x000fe400088f1c0d */
[----:B------:R-:W2:Y:S04]  /*0430*/  LDG.E.64.CONSTANT R12, desc[UR6][R8.64+0x8] ;  /* 0x00000806080c7981 */ /* 0x000ea8000c1e9b00 */
[----:B------:R-:W2:Y:S01]  /*0440*/  LDG.E.64.CONSTANT R16, desc[UR6][R28.64] ;  /* 0x000000061c107981 */ /* 0x000ea2000c1e9b00 */
[----:B------:R-:W-:-:S05]  /*0450*/  IMAD R25, R0, 0x4, R25 ;  /* 0x0000000400197824 */ /* 0x000fca00078e0219 */
[----:B------:R-:W-:Y:S01]  /*0460*/  IADD3 R27, P1, PT, R3, R25, RZ ;  /* 0x00000019031b7210 */ /* 0x000fe20007f3e0ff */
[----:B------:R-:W-:Y:S01]  /*0470*/  IMAD R23, R0, 0x4, R23 ;  /* 0x0000000400177824 */ /* 0x000fe200078e0217 */
[----:B----4-:R-:W-:Y:S01]  /*0480*/  DFMA R18, R18, R14, R20 ;  /* 0x0000000e1212722b */ /* 0x010fe20000000014 */
[----:B------:R-:W-:Y:S01]  /*0490*/  VIADD R21, R2, 0x4 ;  /* 0x0000000402157836 */ /* 0x000fe20000000000 */
[----:B------:R-:W3:Y:S03]  /*04a0*/  LDG.E.64.CONSTANT R14, desc[UR6][R8.64+0x18] ;  /* 0x00001806080e7981 */ /* 0x000ee6000c1e9b00 */
[----:B------:R-:W-:-:S03]  /*04b0*/  IMAD.WIDE.U32 R20, R21, 0x8, R10 ;  /* 0x0000000815147825 */ /* 0x000fc600078e000a */
[----:B--2---:R-:W-:-:S03]  /*04c0*/  DFMA R16, R12, R16, R18 ;  /* 0x000000100c10722b */ /* 0x004fc60000000012 */
[----:B------:R-:W2:Y:S01]  /*04d0*/  LDG.E.64.CONSTANT R20, desc[UR6][R20.64] ;  /* 0x0000000614147981 */ /* 0x000ea2000c1e9b00 */
[----:B------:R-:W-:Y:S01]  /*04e0*/  IMAD.X R12, RZ, RZ, R5, P1 ;  /* 0x000000ffff0c7224 */ /* 0x000fe200008e0605 */
[----:B------:R-:W-:-:S04]  /*04f0*/  LEA R18, P1, R27, UR8, 0x3 ;  /* 0x000000081b127c11 */ /* 0x000fc8000f8218ff */
[----:B------:R-:W-:Y:S02]  /*0500*/  LEA.HI.X R19, R27, UR9, R12, 0x3, P1 ;  /* 0x000000091b137c11 */ /* 0x000fe400088f1c0c */
[----:B------:R-:W-:-:S04]  /*0510*/  IADD3 R12, P1, PT, R3, R23, RZ ;  /* 0x00000017030c7210 */ /* 0x000fc80007f3e0ff */
[----:B------:R-:W2:Y:S01]  /*0520*/  LDG.E.64.CONSTANT R18, desc[UR6][R18.64] ;  /* 0x0000000612127981 */ /* 0x000ea2000c1e9b00 */
[----:B------:R-:W-:Y:S01]  /*0530*/  IMAD.X R13, RZ, RZ, R5, P1 ;  /* 0x000000ffff0d7224 */ /* 0x000fe200008e0605 */
[----:B------:R-:W-:-:S04]  /*0540*/  LEA R28, P1, R12, UR8, 0x3 ;  /* 0x000000080c1c7c11 */ /* 0x000fc8000f8218ff */
[----:B------:R-:W-:-:S05]  /*0550*/  LEA.HI.X R29, R12, UR9, R13, 0x3, P1 ;  /* 0x000000090c1d7c11 */ /* 0x000fca00088f1c0d */
[----:B------:R-:W3:Y:S01]  /*0560*/  LDG.E.64.CONSTANT R12, desc[UR6][R28.64] ;  /* 0x000000061c0c7981 */ /* 0x000ee2000c1e9b00 */
[----:B------:R-:W-:-:S05]  /*0570*/  IMAD R22, R0, 0x4, R22 ;  /* 0x0000000400167824 */ /* 0x000fca00078e0216 */
[----:B------:R-:W-:Y:S01]  /*0580*/  IADD3 R27, P1, PT, R3, R22, RZ ;  /* 0x00000016031b7210 */ /* 0x000fe20007f3e0ff */
[----:B------:R-:W-:Y:S01]  /*0590*/  IMAD R24, R0, 0x4, R24 ;  /* 0x0000000400187824 */ /* 0x000fe200078e0218 */
[----:B--2---:R-:W-:-:S03]  /*05a0*/  DFMA R16, R20, R18, R16 ;  /* 0x000000121410722b */ /* 0x004fc60000000010 */
[----:B------:R-:W-:Y:S01]  /*05b0*/  IMAD.X R20, RZ, RZ, R5, P1 ;  /* 0x000000ffff147224 */ /* 0x000fe200008e0605 */
[----:B------:R-:W-:-:S04]  /*05c0*/  LEA R18, P1, R27, UR8, 0x3 ;  /* 0x000000081b127c11 */ /* 0x000fc8000f8218ff */
[----:B------:R-:W-:Y:S02]  /*05d0*/  LEA.HI.X R19, R27, UR9, R20, 0x3, P1 ;  /* 0x000000091b137c11 */ /* 0x000fe400088f1c14 */
[----:B------:R-:W-:Y:S01]  /*05e0*/  IADD3 R20, P1, PT, R3, R24, RZ ;  /* 0x0000001803147210 */ /* 0x000fe20007f3e0ff */
[----:B---3--:R-:W-:-:S03]  /*05f0*/  DFMA R12, R14, R12, R16 ;  /* 0x0000000c0e0c722b */ /* 0x008fc60000000010 */
[----:B------:R-:W2:Y:S01]  /*0600*/  LDG.E.64.CONSTANT R18, desc[UR6][R18.64] ;  /* 0x0000000612127981 */ /* 0x000ea2000c1e9b00 */
[----:B------:R-:W-:Y:S01]  /*0610*/  IMAD.X R15, RZ, RZ, R5, P1 ;  /* 0x000000ffff0f7224 */ /* 0x000fe200008e0605 */
[C---:B------:R-:W-:Y:S02]  /*0620*/  LEA R14, P1, R20.reuse, UR8, 0x3 ;  /* 0x00000008140e7c11 */ /* 0x040fe4000f8218ff */
[----:B------:R-:W2:Y:S02]  /*0630*/  LDG.E.64.CONSTANT R16, desc[UR6][R8.64+0x20] ;  /* 0x0000200608107981 */ /* 0x000ea4000c1e9b00 */
[----:B------:R-:W-:Y:S02]  /*0640*/  LEA.HI.X R15, R20, UR9, R15, 0x3, P1 ;  /* 0x00000009140f7c11 */ /* 0x000fe400088f1c0f */
[----:B------:R-:W3:Y:S04]  /*0650*/  LDG.E.64.CONSTANT R20, desc[UR6][R8.64+0x28] ;  /* 0x0000280608147981 */ /* 0x000ee8000c1e9b00 */
[----:B------:R-:W3:Y:S01]  /*0660*/  LDG.E.64.CONSTANT R14, desc[UR6][R14.64] ;  /* 0x000000060e0e7981 */ /* 0x000ee2000c1e9b00 */
[----:B------:R-:W-:-:S02]  /*0670*/  IMAD R25, R0, 0x4, R25 ;  /* 0x0000000400197824 */ /* 0x000fc400078e0219 */
[----:B------:R-:W-:Y:S01]  /*0680*/  IMAD R23, R0, 0x4, R23 ;  /* 0x0000000400177824 */ /* 0x000fe200078e0217 */
[----:B--2---:R-:W-:Y:S02]  /*0690*/  DFMA R16, R16, R18, R12 ;  /* 0x000000121010722b */ /* 0x004fe4000000000c */
[----:B------:R-:W-:Y:S01]  /*06a0*/  IADD3 R12, P1, PT, R3, R25, RZ ;  /* 0x00000019030c7210 */ /* 0x000fe20007f3e0ff */
[----:B------:R-:W-:-:S04]  /*06b0*/  VIADD R13, R2, 0x8 ;  /* 0x00000008020d7836 */ /* 0x000fc80000000000 */
[----:B------:R-:W-:Y:S01]  /*06c0*/  IMAD.X R27, RZ, RZ, R5, P1 ;  /* 0x000000ffff1b7224 */ /* 0x000fe200008e0605 */
[C---:B------:R-:W-:Y:S01]  /*06d0*/  LEA R18, P1, R12.reuse, UR8, 0x3 ;  /* 0x000000080c127c11 */ /* 0x040fe2000f8218ff */
[----:B---3--:R-:W-:Y:S01]  /*06e0*/  DFMA R16, R20, R14, R16 ;  /* 0x0000000e1410722b */ /* 0x008fe20000000010 */
[----:B------:R-:W-:Y:S02]  /*06f0*/  IMAD.WIDE.U32 R20, R13, 0x8, R10 ;  /* 0x000000080d147825 */ /* 0x000fe400078e000a */
[----:B------:R-:W-:Y:S02]  /*0700*/  LEA.HI.X R19, R12, UR9, R27, 0x3, P1 ;  /* 0x000000090c137c11 */ /* 0x000fe400088f1c1b */
[----:B------:R-:W-:Y:S02]  /*0710*/  IADD3 R12, P1, PT, R3, R23, RZ ;  /* 0x00000017030c7210 */ /* 0x000fe40007f3e0ff */
[----:B------:R-:W2:Y:S03]  /*0720*/  LDG.E.64.CONSTANT R20, desc[UR6][R20.64] ;  /* 0x0000000614147981 */ /* 0x000ea6000c1e9b00 */
[----:B------:R-:W-:Y:S01]  /*0730*/  IMAD.X R13, RZ, RZ, R5, P1 ;  /* 0x000000ffff0d7224 */ /* 0x000fe200008e0605 */
[C---:B------:R-:W-:Y:S01]  /*0740*/  LEA R14, P1, R12.reuse, UR8, 0x3 ;  /* 0x000000080c0e7c11 */ /* 0x040fe2000f8218ff */
[----:B------:R-:W2:Y:S03]  /*0750*/  LDG.E.64.CONSTANT R18, desc[UR6][R18.64] ;  /* 0x0000000612127981 */ /* 0x000ea6000c1e9b00 */
[----:B------:R-:W-:-:S02]  /*0760*/  LEA.HI.X R15, R12, UR9, R13, 0x3, P1 ;  /* 0x000000090c0f7c11 */ /* 0x000fc400088f1c0d */
[----:B------:R-:W3:Y:S04]  /*0770*/  LDG.E.64.CONSTANT R12, desc[UR6][R8.64+0x38] ;  /* 0x00003806080c7981 */ /* 0x000ee8000c1e9b00 */
        /* <DEDUP_REMOVED lines=9> */
[----:B---3--:R-:W-:Y:S01]  /*0810*/  DFMA R12, R12, R14, R16 ;  /* 0x0000000e0c0c722b */ /* 0x008fe20000000010 */
[----:B------:R-:W2:Y:S03]  /*0820*/  LDG.E.64.CONSTANT R16, desc[UR6][R8.64+0x40] ;  /* 0x0000400608107981 */ /* 0x000ea6000c1e9b00 */
[----:B------:R-:W-:Y:S01]  /*0830*/  IMAD.X R15, RZ, RZ, R5, P1 ;  /* 0x000000ffff0f7224 */ /* 0x000fe200008e0605 */
[C---:B------:R-:W-:Y:S01]  /*0840*/  LEA R14, P1, R20.reuse, UR8, 0x3 ;  /* 0x00000008140e7c11 */ /* 0x040fe2000f8218ff */
[----:B------:R-:W2:Y:S03]  /*0850*/  LDG.E.64.CONSTANT R18, desc[UR6][R18.64] ;  /* 0x0000000612127981 */ /* 0x000ea6000c1e9b00 */
[----:B------:R-:W-:-:S02]  /*0860*/  LEA.HI.X R15, R20, UR9, R15, 0x3, P1 ;  /* 0x00000009140f7c11 */ /* 0x000fc400088f1c0f */
[----:B------:R-:W3:Y:S04]  /*0870*/  LDG.E.64.CONSTANT R20, desc[UR6][R8.64+0x48] ;  /* 0x0000480608147981 */ /* 0x000ee8000c1e9b00 */
[----:B------:R-:W3:Y:S01]  /*0880*/  LDG.E.64.CONSTANT R14, desc[UR6][R14.64] ;  /* 0x000000060e0e7981 */ /* 0x000ee2000c1e9b00 */
[C---:B------:R-:W-:Y:S02]  /*0890*/  IMAD R25, R0.reuse, 0x4, R25 ;  /* 0x0000000400197824 */ /* 0x040fe400078e0219 */
        /* <DEDUP_REMOVED lines=12> */
[----:B------:R-:W2:Y:S01]  /*0960*/  LDG.E.64.CONSTANT R18, desc[UR6][R18.64] ;  /* 0x0000000612127981 */ /* 0x000ea2000c1e9b00 */
[----:B------:R-:W-:-:S04]  /*0970*/  LEA R28, P1, R12, UR8, 0x3 ;  /* 0x000000080c1c7c11 */ /* 0x000fc8000f8218ff */
[----:B------:R-:W-:Y:S02]  /*0980*/  LEA.HI.X R29, R12, UR9, R13, 0x3, P1 ;  /* 0x000000090c1d7c11 */ /* 0x000fe400088f1c0d */
[----:B------:R-:W3:Y:S04]  /*0990*/  LDG.E.64.CONSTANT R12, desc[UR6][R8.64+0x58] ;  /* 0x00005806080c7981 */ /* 0x000ee8000c1e9b00 */
[----:B------:R-:W3:Y:S01]  /*09a0*/  LDG.E.64.CONSTANT R14, desc[UR6][R28.64] ;  /* 0x000000061c0e7981 */ /* 0x000ee2000c1e9b00 */
[----:B------:R-:W-:-:S05]  /*09b0*/  IMAD R22, R0, 0x4, R22 ;  /* 0x0000000400167824 */ /* 0x000fca00078e0216 */
[----:B------:R-:W-:Y:S01]  /*09c0*/  IADD3 R27, P1, PT, R3, R22, RZ ;  /* 0x00000016031b7210 */ /* 0x000fe20007f3e0ff */
[----:B------:R-:W-:Y:S01]  /*09d0*/  IMAD R24, R0, 0x4, R24 ;  /* 0x0000000400187824 */ /* 0x000fe200078e0218 */
[----:B------:R0:W4:Y:S01]  /*09e0*/  LDG.E.64.CONSTANT R28, desc[UR6][R8.64+0x68] ;  /* 0x00006806081c7981 */ /* 0x000122000c1e9b00 */
[----:B--2---:R-:W-:Y:S02]  /*09f0*/  DFMA R16, R20, R18, R16 ;  /* 0x000000121410722b */ /* 0x004fe40000000010 */
[----:B------:R-:W-:Y:S01]  /*0a00*/  IMAD.X R20, RZ, RZ, R5, P1 ;  /* 0x000000ffff147224 */ /* 0x000fe200008e0605 */
[----:B------:R-:W-:-:S04]  /*0a10*/  LEA R18, P1, R27, UR8, 0x3 ;  /* 0x000000081b127c11 */ /* 0x000fc8000f8218ff */
[----:B------:R-:W-:Y:S01]  /*0a20*/  LEA.HI.X R19, R27, UR9, R20, 0x3, P1 ;  /* 0x000000091b137c11 */ /* 0x000fe200088f1c14 */
[----:B---3--:R-:W-:-:S05]  /*0a30*/  DFMA R14, R12, R14, R16 ;  /* 0x0000000e0c0e722b */ /* 0x008fca0000000010 */
[----:B------:R-:W2:Y:S04]  /*0a40*/  LDG.E.64.CONSTANT R18, desc[UR6][R18.64] ;  /* 0x0000000612127981 */ /* 0x000ea8000c1e9b00 */
[----:B------:R-:W2:Y:S01]  /*0a50*/  LDG.E.64.CONSTANT R16, desc[UR6][R8.64+0x60] ;  /* 0x0000600608107981 */ /* 0x000ea2000c1e9b00 */
[----:B------:R-:W-:-:S05]  /*0a60*/  IADD3 R20, P1, PT, R3, R24, RZ ;  /* 0x0000001803147210 */ /* 0x000fca0007f3e0ff */
[----:B------:R-:W-:Y:S01]  /*0a70*/  IMAD.X R13, RZ, RZ, R5, P1 ;  /* 0x000000ffff0d7224 */ /* 0x000fe200008e0605 */
[----:B------:R-:W-:-:S04]  /*0a80*/  LEA R12, P1, R20, UR8, 0x3 ;  /* 0x00000008140c7c11 */ /* 0x000fc8000f8218ff */
[----:B------:R-:W-:-:S06]  /*0a90*/  LEA.HI.X R13, R20, UR9, R13, 0x3, P1 ;  /* 0x00000009140d7c11 */ /* 0x000fcc00088f1c0d */
[----:B------:R-:W4:Y:S01]  /*0aa0*/  LDG.E.64.CONSTANT R12, desc[UR6][R12.64] ;  /* 0x000000060c0c7981 */ /* 0x000f22000c1e9b00 */
[----:B------:R-:W-:Y:S02]  /*0ab0*/  VIADD R26, R26, 0x10 ;  /* 0x000000101a1a7836 */ /* 0x000fe40000000000 */
[----:B------:R-:W-:Y:S02]  /*0ac0*/  VIADD R2, R2, 0x10 ;  /* 0x0000001002027836 */ /* 0x000fe40000000000 */
[C---:B------:R-:W-:Y:S02]  /*0ad0*/  IMAD R25, R0.reuse, 0x4, R25 ;  /* 0x0000000400197824 */ /* 0x040fe400078e0219 */
[C---:B------:R-:W-:Y:S02]  /*0ae0*/  IMAD R23, R0.reuse, 0x4, R23 ;  /* 0x0000000400177824 */ /* 0x040fe400078e0217 */
[C---:B------:R-:W-:Y:S02]  /*0af0*/  IMAD R22, R0.reuse, 0x4, R22 ;  /* 0x0000000400167824 */ /* 0x040fe400078e0216 */
[----:B------:R-:W-:Y:S01]  /*0b00*/  IMAD R24, R0, 0x4, R24 ;  /* 0x0000000400187824 */ /* 0x000fe200078e0218 */
[----:B--2---:R-:W-:Y:S01]  /*0b10*/  DFMA R14, R16, R18, R14 ;  /* 0x00000012100e722b */ /* 0x004fe2000000000e */
[----:B------:R-:W-:-:S05]  /*0b20*/  IADD3 R16, P1, PT, R8, 0x80, RZ ;  /* 0x0000008008107810 */ /* 0x000fca0007f3e0ff */
[----:B------:R-:W-:Y:S01]  /*0b30*/  IMAD.X R17, RZ, RZ, R9, P1 ;  /* 0x000000ffff117224 */ /* 0x000fe200008e0609 */
[----:B------:R-:W-:Y:S01]  /*0b40*/  ISETP.GE.AND P1, PT, R26, -0xc, PT ;  /* 0xfffffff41a00780c */ /* 0x000fe20003f26270 */
[----:B0-----:R-:W-:Y:S02]  /*0b50*/  IMAD.MOV.U32 R8, RZ, RZ, R16 ;  /* 0x000000ffff087224 */ /* 0x001fe400078e0010 */
[----:B------:R-:W-:Y:S01]  /*0b60*/  IMAD.MOV.U32 R9, RZ, RZ, R17 ;  /* 0x000000ffff097224 */ /* 0x000fe200078e0011 */
[----:B----4-:R-:W-:-:S09]  /*0b70*/  DFMA R28, R28, R12, R14 ;  /* 0x0000000c1c1c722b */ /* 0x010fd2000000000e */
[----:B------:R-:W-:Y:S05]  /*0b80*/  @!P1 BRA `(.L_x_9) ;  /* 0xfffffff400c49947 */ /* 0x000fea000383ffff */
.L_x_8:
[----:B------:R-:W-:-:S05]  /*0b90*/  IMAD.MOV R12, RZ, RZ, -R26 ;  /* 0x000000ffff0c7224 */ /* 0x000fca00078e0a1a */
[----:B------:R-:W-:-:S13]  /*0ba0*/  ISETP.GT.AND P1, PT, R12, 0x4, PT ;  /* 0x000000040c00780c */ /* 0x000fda0003f24270 */
[----:B------:R-:W-:Y:S05]  /*0bb0*/  @!P1 BRA `(.L_x_10) ;  /* 0x00000004002c9947 */ /* 0x000fea0003800000 */
[----:B------:R-:W1:Y:S01]  /*0bc0*/  LDCU.64 UR8, c[0x0][0x388] ;  /* 0x00007100ff0877ac */ /* 0x000e620008000a00 */
[----:B------:R-:W-:Y:S01]  /*0bd0*/  IADD3 R13, P0, PT, R3, R25, RZ ;  /* 0x00000019030d7210 */ /* 0x000fe20007f1e0ff */
[----:B------:R-:W-:-:S04]  /*0be0*/  IMAD.WIDE.U32 R14, R2, 0x8, R10 ;  /* 0x00000008020e7825 */ /* 0x000fc800078e000a */
[----:B------:R-:W-:Y:S02]  /*0bf0*/  IMAD.X R16, RZ, RZ, R5, P0 ;  /* 0x000000ffff107224 */ /* 0x000fe400000e0605 */
[----:B0-----:R-:W2:Y:S01]  /*0c00*/  LDG.E.64.CONSTANT R14, desc[UR6][R14.64] ;  /* 0x000000060e0e7981 */ /* 0x001ea2000c1e9b00 */
[----:B-1----:R-:W-:-:S04]  /*0c10*/  LEA R12, P0, R13, UR8, 0x3 ;  /* 0x000000080d0c7c11 */ /* 0x002fc8000f8018ff */
        /* <DEDUP_REMOVED lines=26> */
[----:B------:R-:W-:-:S04]  /*0dc0*/  VIADD R21, R2, 0x4 ;  /* 0x0000000402157836 */ /* 0x000fc80000000000 */
        /* <DEDUP_REMOVED lines=13> */
[----:B------:R-:W-:-:S05]  /*0ea0*/  IMAD R22, R0, 0x4, R22 ;  /* 0x0000000400167824 */ /* 0x000fca00078e0216 */
[----:B------:R-:W-:Y:S01]  /*0eb0*/  IADD3 R27, P0, PT, R3, R22, RZ ;  /* 0x00000016031b7210 */ /* 0x000fe20007f1e0ff */
[----:B------:R-:W-:Y:S01]  /*0ec0*/  IMAD R24, R0, 0x4, R24 ;  /* 0x0000000400187824 */ /* 0x000fe200078e0218 */
[----:B------:R-:W4:Y:S01]  /*0ed0*/  LDG.E.64.CONSTANT R28, desc[UR6][R8.64+0x28] ;  /* 0x00002806081c7981 */ /* 0x000f22000c1e9b00 */
[----:B--2---:R-:W-:Y:S02]  /*0ee0*/  DFMA R16, R20, R18, R16 ;  /* 0x000000121410722b */ /* 0x004fe40000000010 */
        /* <DEDUP_REMOVED lines=19> */
[----:B------:R-:W-:Y:S02]  /*1020*/  IMAD.X R17, RZ, RZ, R9, P0 ;  /* 0x000000ffff117224 */ /* 0x000fe400000e0609 */
[----:B----4-:R-:W-:Y:S01]  /*1030*/  DFMA R28, R28, R12, R14 ;  /* 0x0000000c1c1c722b */ /* 0x010fe2000000000e */
[----:B------:R-:W-:Y:S01]  /*1040*/  PLOP3.LUT P0, PT, PT, PT, PT, 0x8, 0x80 ;  /* 0x000000000080781c */ /* 0x000fe20003f0e170 */
[----:B------:R-:W-:Y:S02]  /*1050*/  IMAD.MOV.U32 R8, RZ, RZ, R16 ;  /* 0x000000ffff087224 */ /* 0x000fe400078e0010 */
[----:B------:R-:W-:-:S10]  /*1060*/  IMAD.MOV.U32 R9, RZ, RZ, R17 ;  /* 0x000000ffff097224 */ /* 0x000fd400078e0011 */
.L_x_10:
[----:B------:R-:W-:-:S13]  /*1070*/  ISETP.NE.OR P0, PT, R26, RZ, P0 ;  /* 0x000000ff1a00720c */ /* 0x000fda0000705670 */
[----:B------:R-:W-:Y:S05]  /*1080*/  @!P0 BRA `(.L_x_6) ;  /* 0x0000000000a48947 */ /* 0x000fea0003800000 */
.L_x_7:
[----:B------:R-:W-:Y:S01]  /*1090*/  IADD3 R12, P0, PT, R3, R25, RZ ;  /* 0x00000019030c7210 */ /* 0x000fe20007f1e0ff */
[----:B------:R-:W-:-:S04]  /*10a0*/  IMAD.WIDE.U32 R14, R2, 0x8, R10 ;  /* 0x00000008020e7825 */ /* 0x000fc800078e000a */
[----:B------:R-:W-:Y:S01]  /*10b0*/  IMAD.X R13, RZ, RZ, R5, P0 ;  /* 0x000000ffff0d7224 */ /* 0x000fe200000e0605 */
[C---:B------:R-:W-:Y:S01]  /*10c0*/  LEA R18, P0, R12.reuse, UR10, 0x3 ;  /* 0x0000000a0c127c11 */ /* 0x040fe2000f8018ff */
[----:B0-----:R-:W2:Y:S03]  /*10d0*/  LDG.E.64.CONSTANT R14, desc[UR6][R14.64] ;  /* 0x000000060e0e7981 */ /* 0x001ea6000c1e9b00 */
[----:B------:R-:W-:Y:S02]  /*10e0*/  LEA.HI.X R19, R12, UR11, R13, 0x3, P0 ;  /* 0x0000000b0c137c11 */ /* 0x000fe400080f1c0d */
[----:B------:R-:W-:-:S03]  /*10f0*/  IADD3 R13, P0, PT, R3, R23, RZ ;  /* 0x00000017030d7210 */ /* 0x000fc60007f1e0ff */
[----:B------:R-:W2:Y:S02]  /*1100*/  LDG.E.64.CONSTANT R20, desc[UR6][R18.64] ;  /* 0x0000000612147981 */ /* 0x000ea4000c1e9b00 */
[----:B------:R-:W-:Y:S01]  /*1110*/  IMAD.X R16, RZ, RZ, R5, P0 ;  /* 0x000000ffff107224 */ /* 0x000fe200000e0605 */
[----:B------:R-:W-:-:S04]  /*1120*/  LEA R12, P0, R13, UR10, 0x3 ;  /* 0x0000000a0d0c7c11 */ /* 0x000fc8000f8018ff */
[----:B------:R-:W-:Y:S02]  /*1130*/  LEA.HI.X R13, R13, UR11, R16, 0x3, P0 ;  /* 0x0000000b0d0d7c11 */ /* 0x000fe400080f1c10 */
[----:B------:R-:W3:Y:S04]  /*1140*/  LDG.E.64.CONSTANT R16, desc[UR6][R8.64+-0x8] ;  /* 0xfffff80608107981 */ /* 0x000ee8000c1e9b00 */
[----:B------:R-:W3:Y:S01]  /*1150*/  LDG.E.64.CONSTANT R12, desc[UR6][R12.64] ;  /* 0x000000060c0c7981 */ /* 0x000ee2000c1e9b00 */
[----:B------:R-:W-:Y:S01]  /*1160*/  IADD3 R27, P0, PT, R3, R22, RZ ;  /* 0x00000016031b7210 */ /* 0x000fe20007f1e0ff */
[----:B--2---:R-:W-:-:S04]  /*1170*/  DFMA R20, R14, R20, R28 ;  /* 0x000000140e14722b */ /* 0x004fc8000000001c */
        /* <DEDUP_REMOVED lines=9> */
[----:B------:R-:W-:Y:S02]  /*1210*/  LEA.HI.X R19, R19, UR11, R20, 0x3, P0 ;  /* 0x0000000b13137c11 */ /* 0x000fe400080f1c14 */
[----:B------:R0:W3:Y:S04]  /*1220*/  LDG.E.64.CONSTANT R20, desc[UR6][R8.64+0x8] ;  /* 0x0000080608147981 */ /* 0x0000e8000c1e9b00 */
[----:B------:R-:W3:Y:S01]  /*1230*/  LDG.E.64.CONSTANT R18, desc[UR6][R18.64] ;  /* 0x0000000612127981 */ /* 0x000ee2000c1e9b00 */
[----:B------:R-:W-:Y:S02]  /*1240*/  VIADD R26, R26, 0x4 ;  /* 0x000000041a1a7836 */ /* 0x000fe40000000000 */
[----:B------:R-:W-:Y:S02]  /*1250*/  VIADD R2, R2, 0x4 ;  /* 0x0000000402027836 */ /* 0x000fe40000000000 */
[----:B------:R-:W-:-:S02]  /*1260*/  IMAD R23, R0, 0x4, R23 ;  /* 0x0000000400177824 */ /* 0x000fc400078e0217 */
[C---:B------:R-:W-:Y:S02]  /*1270*/  IMAD R22, R0.reuse, 0x4, R22 ;  /* 0x0000000400167824 */ /* 0x040fe400078e0216 */
[C---:B------:R-:W-:Y:S02]  /*1280*/  IMAD R24, R0.reuse, 0x4, R24 ;  /* 0x0000000400187824 */ /* 0x040fe400078e0218 */
[----:B------:R-:W-:Y:S01]  /*1290*/  IMAD R25, R0, 0x4, R25 ;  /* 0x0000000400197824 */ /* 0x000fe200078e0219 */
[----:B--2---:R-:W-:Y:S01]  /*12a0*/  DFMA R12, R16, R14, R12 ;  /* 0x0000000e100c722b */ /* 0x004fe2000000000c */
[----:B------:R-:W-:-:S05]  /*12b0*/  IADD3 R16, P0, PT, R8, 0x20, RZ ;  /* 0x0000002008107810 */ /* 0x000fca0007f1e0ff */
[----:B------:R-:W-:Y:S01]  /*12c0*/  IMAD.X R17, RZ, RZ, R9, P0 ;  /* 0x000000ffff117224 */ /* 0x000fe200000e0609 */
[----:B------:R-:W-:Y:S01]  /*12d0*/  ISETP.NE.AND P0, PT, R26, RZ, PT ;  /* 0x000000ff1a00720c */ /* 0x000fe20003f05270 */
[----:B0-----:R-:W-:Y:S02]  /*12e0*/  IMAD.MOV.U32 R8, RZ, RZ, R16 ;  /* 0x000000ffff087224 */ /* 0x001fe400078e0010 */
[----:B------:R-:W-:Y:S01]  /*12f0*/  IMAD.MOV.U32 R9, RZ, RZ, R17 ;  /* 0x000000ffff097224 */ /* 0x000fe200078e0011 */
[----:B---3--:R-:W-:-:S09]  /*1300*/  DFMA R28, R20, R18, R12 ;  /* 0x00000012141c722b */ /* 0x008fd2000000000c */
[----:B------:R-:W-:Y:S05]  /*1310*/  @P0 BRA `(.L_x_7) ;  /* 0xfffffffc005c0947 */ /* 0x000fea000383ffff */
.L_x_6:
[----:B------:R-:W-:-:S13]  /*1320*/  ISETP.NE.AND P0, PT, R6, RZ, PT ;  /* 0x000000ff0600720c */ /* 0x000fda0003f05270 */
[----:B------:R-:W-:Y:S05]  /*1330*/  @!P0 BRA `(.L_x_5) ;  /* 0x0000000000488947 */ /* 0x000fea0003800000 */
[----:B------:R-:W1:Y:S01]  /*1340*/  LDC.64 R8, c[0x0][0x380] ;  /* 0x0000e000ff087b82 */ /* 0x000e620000000a00 */
[----:B------:R-:W-:Y:S01]  /*1350*/  IMAD.MOV R12, RZ, RZ, -R6 ;  /* 0x000000ffff0c7224 */ /* 0x000fe200078e0a06 */
[----:B------:R-:W2:Y:S01]  /*1360*/  LDCU.64 UR8, c[0x0][0x388] ;  /* 0x00007100ff0877ac */ /* 0x000ea20008000a00 */
[----:B------:R-:W-:Y:S02]  /*1370*/  IMAD.IADD R13, R4, 0x1, R7 ;  /* 0x00000001040d7824 */ /* 0x000fe400078e0207 */
[----:B------:R-:W-:-:S07]  /*1380*/  IMAD R2, R7, R0, RZ ;  /* 0x0000000007027224 */ /* 0x000fce00078e02ff */
.L_x_11:
[----:B------:R-:W-:Y:S01]  /*1390*/  IADD3 R4, P0, PT, R3, R2, RZ ;  /* 0x0000000203047210 */ /* 0x000fe20007f1e0ff */
[----:B-1----:R-:W-:-:S04]  /*13a0*/  IMAD.WIDE.U32 R6, R13, 0x8, R8 ;  /* 0x000000080d067825 */ /* 0x002fc800078e0008 */
[----:B------:R-:W-:Y:S01]  /*13b0*/  IMAD.X R11, RZ, RZ, R5, P0 ;  /* 0x000000ffff0b7224 */ /* 0x000fe200000e0605 */
[C---:B--2---:R-:W-:Y:S01]  /*13c0*/  LEA R10, P0, R4.reuse, UR8, 0x3 ;  /* 0x00000008040a7c11 */ /* 0x044fe2000f8018ff */
[----:B0-----:R-:W2:Y:S03]  /*13d0*/  LDG.E.64.CONSTANT R6, desc[UR6][R6.64] ;  /* 0x0000000606067981 */ /* 0x001ea6000c1e9b00 */
[----:B------:R-:W-:-:S06]  /*13e0*/  LEA.HI.X R11, R4, UR9, R11, 0x3, P0 ;  /* 0x00000009040b7c11 */ /* 0x000fcc00080f1c0b */
[----:B------:R-:W2:Y:S01]  /*13f0*/  LDG.E.64.CONSTANT R10, desc[UR6][R10.64] ;  /* 0x000000060a0a7981 */ /* 0x000ea2000c1e9b00 */
[----:B------:R-:W-:-:S05]  /*1400*/  VIADD R12, R12, 0x1 ;  /* 0x000000010c0c7836 */ /* 0x000fca0000000000 */
[----:B------:R-:W-:Y:S01]  /*1410*/  ISETP.NE.AND P0, PT, R12, RZ, PT ;  /* 0x000000ff0c00720c */ /* 0x000fe20003f05270 */
[----:B------:R-:W-:Y:S02]  /*1420*/  IMAD.IADD R2, R2, 0x1, R0 ;  /* 0x0000000102027824 */ /* 0x000fe400078e0200 */
[----:B------:R-:W-:Y:S01]  /*1430*/  VIADD R13, R13, 0x1 ;  /* 0x000000010d0d7836 */ /* 0x000fe20000000000 */
[----:B--2---:R-:W-:-:S09]  /*1440*/  DFMA R28, R6, R10, R28 ;  /* 0x0000000a061c722b */ /* 0x004fd2000000001c */
[----:B------:R-:W-:Y:S05]  /*1450*/  @P0 BRA `(.L_x_11) ;  /* 0xfffffffc00cc0947 */ /* 0x000fea000383ffff */
.L_x_5:
[----:B------:R-:W1:Y:S01]  /*1460*/  LDC.64 R4, c[0x0][0x390] ;  /* 0x0000e400ff047b82 */ /* 0x000e620000000a00 */
[----:B------:R-:W-:-:S04]  /*1470*/  IMAD R3, R0, UR5, R3 ;  /* 0x0000000500037c24 */ /* 0x000fc8000f8e0203 */
[----:B-1----:R-:W-:-:S05]  /*1480*/  IMAD.WIDE R2, R3, 0x8, R4 ;  /* 0x0000000803027825 */ /* 0x002fca00078e0204 */
[----:B0-----:R-:W-:Y:S01]  /*1490*/  STG.E.64 desc[UR6][R2.64], R28 ;  /* 0x0000001c02007986 */ /* 0x001fe2000c101b06 */
[----:B------:R-:W-:Y:S05]  /*14a0*/  EXIT ;  /* 0x000000000000794d */ /* 0x000fea0003800000 */
.L_x_12:
        /* <DEDUP_REMOVED lines=13> */
.L_x_14:


//--------------------- .nv.shared.reserved.0     --------------------------
	.section	.nv.shared.reserved.0,"aw",@nobits
	.weak		__nv_reservedSMEM_offset_0_alias
	.size		__nv_reservedSMEM_offset_0_alias, 0, 64
	.other		__nv_reservedSMEM_offset_0_alias,@"STO_CUDA_RESERVED_SHARED STV_DEFAULT"
__nv_reservedSMEM_offset_0_alias:
	.zero		0
	.zero		64


//--------------------- .nv.constant0._Z12gemm_Kernel1PKdS0_Pdi --------------------------
	.section	.nv.constant0._Z12gemm_Kernel1PKdS0_Pdi,"a",@progbits
	.sectionflags	@""
	.align	4
.nv.constant0._Z12gemm_Kernel1PKdS0_Pdi:
	.zero		924


//--------------------- .nv.constant0._Z12gemm_Kernel2PKdS0_Pdi --------------------------
	.section	.nv.constant0._Z12gemm_Kernel2PKdS0_Pdi,"a",@progbits
	.sectionflags	@""
	.align	4
.nv.constant0._Z12gemm_Kernel2PKdS0_Pdi:
	.zero		924


//--------------------- SYMBOLS --------------------------

	.type		.nv.reservedSmem.offset0,@object
	.size		.nv.reservedSmem.offset0,0x4
